//
// Generated by NVIDIA NVVM Compiler
//
// Compiler Build ID: CL-36424714
// Cuda compilation tools, release 13.0, V13.0.88
// Based on NVVM 20.0.0
//

.version 9.0
.target sm_100
.address_size 64

	// .globl	advanced_forces_kernel
.global .align 4 .b8 __cudart_i2opi_f[24] = {65, 144, 67, 60, 153, 149, 98, 219, 192, 221, 52, 245, 209, 87, 39, 252, 41, 21, 68, 78, 110, 131, 249, 162};

.visible .entry advanced_forces_kernel(
	.param .u64 .ptr .align 1 advanced_forces_kernel_param_0,
	.param .u64 .ptr .align 1 advanced_forces_kernel_param_1,
	.param .u32 advanced_forces_kernel_param_2,
	.param .u32 advanced_forces_kernel_param_3,
	.param .u64 .ptr .align 1 advanced_forces_kernel_param_4,
	.param .u32 advanced_forces_kernel_param_5,
	.param .align 4 .b8 advanced_forces_kernel_param_6[88]
)
{
	.local .align 4 .b8 	__local_depot0[28];
	.reg .b64 	%SP;
	.reg .b64 	%SPL;
	.reg .pred 	%p<119>;
	.reg .b16 	%rs<7>;
	.reg .b32 	%r<159>;
	.reg .b32 	%f<694>;
	.reg .b64 	%rd<78>;
	.reg .b64 	%fd<5>;

	mov.u64 	%SPL, __local_depot0;
	ld.param.u32 	%r70, [advanced_forces_kernel_param_6+84];
	ld.param.f32 	%f237, [advanced_forces_kernel_param_6+76];
	ld.param.u32 	%r68, [advanced_forces_kernel_param_6+72];
	ld.param.f32 	%f236, [advanced_forces_kernel_param_6+68];
	ld.param.f32 	%f235, [advanced_forces_kernel_param_6+64];
	ld.param.f32 	%f234, [advanced_forces_kernel_param_6+60];
	ld.param.f32 	%f233, [advanced_forces_kernel_param_6+56];
	ld.param.f32 	%f232, [advanced_forces_kernel_param_6+52];
	ld.param.f32 	%f230, [advanced_forces_kernel_param_6+44];
	ld.param.f32 	%f229, [advanced_forces_kernel_param_6+40];
	ld.param.f32 	%f228, [advanced_forces_kernel_param_6+36];
	ld.param.f32 	%f227, [advanced_forces_kernel_param_6+32];
	ld.param.f32 	%f226, [advanced_forces_kernel_param_6+28];
	ld.param.f32 	%f225, [advanced_forces_kernel_param_6+24];
	ld.param.f32 	%f224, [advanced_forces_kernel_param_6+20];
	ld.param.f32 	%f223, [advanced_forces_kernel_param_6+16];
	ld.param.f32 	%f222, [advanced_forces_kernel_param_6+12];
	ld.param.f32 	%f221, [advanced_forces_kernel_param_6+8];
	ld.param.f32 	%f220, [advanced_forces_kernel_param_6+4];
	ld.param.f32 	%f219, [advanced_forces_kernel_param_6];
	ld.param.u64 	%rd26, [advanced_forces_kernel_param_0];
	ld.param.u64 	%rd27, [advanced_forces_kernel_param_1];
	ld.param.u32 	%r65, [advanced_forces_kernel_param_2];
	ld.param.u32 	%r66, [advanced_forces_kernel_param_3];
	ld.param.u64 	%rd25, [advanced_forces_kernel_param_4];
	ld.param.u32 	%r67, [advanced_forces_kernel_param_5];
	cvta.to.global.u64 	%rd1, %rd27;
	cvta.to.global.u64 	%rd2, %rd26;
	add.u64 	%rd3, %SPL, 0;
	add.u64 	%rd4, %SPL, 0;
	mov.u32 	%r71, %ctaid.x;
	mov.u32 	%r72, %ntid.x;
	mov.u32 	%r73, %tid.x;
	mad.lo.s32 	%r1, %r71, %r72, %r73;
	setp.ge.s32 	%p1, %r1, %r65;
	@%p1 bra 	$L__BB0_129;
	mul.wide.s32 	%rd30, %r1, 44;
	add.s64 	%rd5, %rd2, %rd30;
	ld.global.f32 	%f6, [%rd5];
	ld.global.f32 	%f7, [%rd5+4];
	ld.global.f32 	%f8, [%rd5+8];
	ld.global.f32 	%f9, [%rd5+12];
	ld.global.f32 	%f10, [%rd5+16];
	ld.global.f32 	%f11, [%rd5+20];
	ld.global.u8 	%rs1, [%rd5+24];
	ld.global.f32 	%f12, [%rd5+40];
	setp.leu.f32 	%p2, %f236, 0f00000000;
	mov.f32 	%f621, 0f3F800000;
	@%p2 bra 	$L__BB0_9;
	setp.lt.s32 	%p3, %r65, 1;
	mov.f32 	%f620, 0f3F800000;
	@%p3 bra 	$L__BB0_8;
	add.f32 	%f13, %f223, %f223;
	mov.b32 	%r136, 0;
	mov.u32 	%r138, %r136;
$L__BB0_4:
	setp.eq.s32 	%p4, %r136, %r1;
	@%p4 bra 	$L__BB0_6;
	mul.wide.u32 	%rd31, %r136, 44;
	add.s64 	%rd32, %rd2, %rd31;
	ld.global.f32 	%f240, [%rd32];
	ld.global.f32 	%f241, [%rd32+4];
	ld.global.f32 	%f242, [%rd32+8];
	sub.f32 	%f243, %f240, %f6;
	sub.f32 	%f244, %f241, %f7;
	sub.f32 	%f245, %f242, %f8;
	mul.f32 	%f246, %f244, %f244;
	fma.rn.f32 	%f247, %f243, %f243, %f246;
	fma.rn.f32 	%f248, %f245, %f245, %f247;
	sqrt.rn.f32 	%f249, %f248;
	setp.lt.f32 	%p5, %f249, %f13;
	selp.u32 	%r75, 1, 0, %p5;
	add.s32 	%r138, %r138, %r75;
$L__BB0_6:
	add.s32 	%r136, %r136, 1;
	setp.lt.s32 	%p6, %r136, %r65;
	setp.lt.s32 	%p7, %r138, 20;
	and.pred  	%p8, %p6, %p7;
	@%p8 bra 	$L__BB0_4;
	cvt.rn.f32.s32 	%f250, %r138;
	fma.rn.f32 	%f620, %f250, 0f3DCCCCCD, 0f3F800000;
$L__BB0_8:
	rcp.rn.f32 	%f621, %f620;
$L__BB0_9:
	setp.lt.s32 	%p9, %r66, 1;
	mov.f32 	%f658, 0f00000000;
	mov.f32 	%f659, %f658;
	mov.f32 	%f660, %f658;
	@%p9 bra 	$L__BB0_22;
	add.f32 	%f254, %f225, %f226;
	add.f32 	%f255, %f227, %f254;
	add.f32 	%f256, %f232, %f255;
	add.f32 	%f18, %f256, 0f3A83126F;
	neg.f32 	%f19, %f219;
	setp.eq.s32 	%p10, %r66, 1;
	mov.f32 	%f660, 0f00000000;
	mov.b64 	%rd73, 0;
	mov.f32 	%f659, %f660;
	mov.f32 	%f658, %f660;
	@%p10 bra 	$L__BB0_15;
	and.b32  	%r7, %r66, 2147483646;
	mov.f32 	%f660, 0f00000000;
	mov.b32 	%r140, 0;
$L__BB0_12:
	mul.wide.u32 	%rd34, %r140, 32;
	add.s64 	%rd9, %rd1, %rd34;
	ld.global.u32 	%r13, [%rd9];
	setp.ne.s32 	%p11, %r13, %r1;
	mov.f32 	%f635, 0f3F800000;
	@%p11 bra 	$L__BB0_39;
	ld.global.u32 	%r141, [%rd9+4];
	bra.uni 	$L__BB0_41;
$L__BB0_14:
	cvt.u64.u32 	%rd73, %r7;
$L__BB0_15:
	and.b32  	%r81, %r66, 1;
	setp.eq.b32 	%p24, %r81, 1;
	not.pred 	%p25, %p24;
	@%p25 bra 	$L__BB0_22;
	shl.b64 	%rd39, %rd73, 5;
	add.s64 	%rd8, %rd1, %rd39;
	ld.global.u32 	%r8, [%rd8];
	setp.eq.s32 	%p26, %r8, %r1;
	mov.f32 	%f628, 0f3F800000;
	@%p26 bra 	$L__BB0_19;
	ld.global.u32 	%r83, [%rd8+4];
	setp.ne.s32 	%p27, %r83, %r1;
	mov.b32 	%r139, -1;
	@%p27 bra 	$L__BB0_20;
	ld.global.u8 	%rs4, [%rd8+29];
	setp.eq.s16 	%p28, %rs4, 0;
	selp.f32 	%f628, 0f3F000000, 0f3F800000, %p28;
	mov.u32 	%r139, %r8;
	bra.uni 	$L__BB0_20;
$L__BB0_19:
	ld.global.u32 	%r139, [%rd8+4];
$L__BB0_20:
	setp.lt.s32 	%p29, %r139, 0;
	setp.ge.s32 	%p30, %r139, %r65;
	or.pred  	%p31, %p29, %p30;
	@%p31 bra 	$L__BB0_22;
	mul.wide.u32 	%rd40, %r139, 44;
	add.s64 	%rd41, %rd2, %rd40;
	ld.global.f32 	%f334, [%rd41];
	ld.global.f32 	%f335, [%rd41+4];
	ld.global.f32 	%f336, [%rd41+8];
	sub.f32 	%f337, %f334, %f6;
	sub.f32 	%f338, %f335, %f7;
	sub.f32 	%f339, %f336, %f8;
	mul.f32 	%f340, %f338, %f338;
	fma.rn.f32 	%f341, %f337, %f337, %f340;
	fma.rn.f32 	%f342, %f339, %f339, %f341;
	sqrt.rn.f32 	%f343, %f342;
	add.f32 	%f344, %f343, 0f3A83126F;
	add.f32 	%f345, %f343, 0f322BCC77;
	div.rn.f32 	%f346, %f337, %f345;
	div.rn.f32 	%f347, %f338, %f345;
	div.rn.f32 	%f348, %f339, %f345;
	ld.global.f32 	%f349, [%rd8+12];
	ld.global.f32 	%f350, [%rd8+20];
	mul.f32 	%f351, %f226, %f350;
	ld.global.f32 	%f352, [%rd8+16];
	ld.global.f32 	%f353, [%rd8+24];
	fma.rn.f32 	%f354, %f225, %f349, %f351;
	fma.rn.f32 	%f355, %f227, %f352, %f354;
	fma.rn.f32 	%f356, %f232, %f353, %f355;
	div.rn.f32 	%f357, %f356, %f18;
	mov.f32 	%f358, 0f40000000;
	sub.f32 	%f359, %f358, %f357;
	mul.f32 	%f360, %f233, %f359;
	sub.f32 	%f361, %f344, %f360;
	mul.f32 	%f362, %f361, %f19;
	fma.rn.f32 	%f363, %f357, 0f3F000000, 0f3F000000;
	mul.f32 	%f364, %f363, %f362;
	mul.f32 	%f365, %f628, %f364;
	mul.f32 	%f366, %f346, %f365;
	fma.rn.f32 	%f660, %f621, %f366, %f660;
	mul.f32 	%f367, %f347, %f365;
	fma.rn.f32 	%f659, %f621, %f367, %f659;
	mul.f32 	%f368, %f348, %f365;
	fma.rn.f32 	%f658, %f621, %f368, %f658;
$L__BB0_22:
	setp.lt.s32 	%p32, %r65, 1;
	@%p32 bra 	$L__BB0_36;
	setp.eq.s32 	%p33, %r65, 1;
	mov.b32 	%r144, 0;
	@%p33 bra 	$L__BB0_32;
	and.b32  	%r144, %r65, 2147483646;
	mov.b32 	%r143, 0;
$L__BB0_25:
	setp.eq.s32 	%p34, %r143, %r1;
	@%p34 bra 	$L__BB0_28;
	mul.wide.u32 	%rd42, %r143, 44;
	add.s64 	%rd10, %rd2, %rd42;
	ld.global.f32 	%f370, [%rd10];
	ld.global.f32 	%f371, [%rd10+4];
	ld.global.f32 	%f372, [%rd10+8];
	sub.f32 	%f58, %f6, %f370;
	sub.f32 	%f59, %f7, %f371;
	sub.f32 	%f60, %f8, %f372;
	mul.f32 	%f373, %f59, %f59;
	fma.rn.f32 	%f374, %f58, %f58, %f373;
	fma.rn.f32 	%f375, %f60, %f60, %f374;
	sqrt.rn.f32 	%f61, %f375;
	add.f32 	%f62, %f61, 0f3A83126F;
	setp.geu.f32 	%p35, %f62, %f223;
	@%p35 bra 	$L__BB0_28;
	add.f32 	%f376, %f61, 0f322BCC77;
	div.rn.f32 	%f377, %f58, %f376;
	div.rn.f32 	%f378, %f59, %f376;
	div.rn.f32 	%f379, %f60, %f376;
	ld.global.f32 	%f380, [%rd10+40];
	add.f32 	%f381, %f12, %f380;
	setp.lt.f32 	%p36, %f62, %f235;
	mul.f32 	%f382, %f381, 0f3F000000;
	selp.f32 	%f383, 0f41200000, %f382, %p36;
	mul.f32 	%f384, %f221, %f383;
	mul.f32 	%f385, %f62, %f62;
	div.rn.f32 	%f386, %f384, %f385;
	mul.f32 	%f387, %f377, %f386;
	fma.rn.f32 	%f660, %f621, %f387, %f660;
	mul.f32 	%f388, %f378, %f386;
	fma.rn.f32 	%f659, %f621, %f388, %f659;
	mul.f32 	%f389, %f379, %f386;
	fma.rn.f32 	%f658, %f621, %f389, %f658;
$L__BB0_28:
	add.s32 	%r86, %r143, 1;
	setp.eq.s32 	%p37, %r86, %r1;
	@%p37 bra 	$L__BB0_31;
	mul.wide.u32 	%rd43, %r143, 44;
	add.s64 	%rd11, %rd2, %rd43;
	ld.global.f32 	%f390, [%rd11+44];
	ld.global.f32 	%f391, [%rd11+48];
	ld.global.f32 	%f392, [%rd11+52];
	sub.f32 	%f69, %f6, %f390;
	sub.f32 	%f70, %f7, %f391;
	sub.f32 	%f71, %f8, %f392;
	mul.f32 	%f393, %f70, %f70;
	fma.rn.f32 	%f394, %f69, %f69, %f393;
	fma.rn.f32 	%f395, %f71, %f71, %f394;
	sqrt.rn.f32 	%f72, %f395;
	add.f32 	%f73, %f72, 0f3A83126F;
	setp.geu.f32 	%p38, %f73, %f223;
	@%p38 bra 	$L__BB0_31;
	add.f32 	%f396, %f72, 0f322BCC77;
	div.rn.f32 	%f397, %f69, %f396;
	div.rn.f32 	%f398, %f70, %f396;
	div.rn.f32 	%f399, %f71, %f396;
	ld.global.f32 	%f400, [%rd11+84];
	add.f32 	%f401, %f12, %f400;
	setp.lt.f32 	%p39, %f73, %f235;
	mul.f32 	%f402, %f401, 0f3F000000;
	selp.f32 	%f403, 0f41200000, %f402, %p39;
	mul.f32 	%f404, %f221, %f403;
	mul.f32 	%f405, %f73, %f73;
	div.rn.f32 	%f406, %f404, %f405;
	mul.f32 	%f407, %f397, %f406;
	fma.rn.f32 	%f660, %f621, %f407, %f660;
	mul.f32 	%f408, %f398, %f406;
	fma.rn.f32 	%f659, %f621, %f408, %f659;
	mul.f32 	%f409, %f399, %f406;
	fma.rn.f32 	%f658, %f621, %f409, %f658;
$L__BB0_31:
	add.s32 	%r143, %r143, 2;
	setp.ne.s32 	%p40, %r143, %r144;
	@%p40 bra 	$L__BB0_25;
$L__BB0_32:
	and.b32  	%r87, %r65, 1;
	setp.eq.b32 	%p41, %r87, 1;
	not.pred 	%p42, %p41;
	@%p42 bra 	$L__BB0_36;
	setp.eq.s32 	%p43, %r144, %r1;
	@%p43 bra 	$L__BB0_36;
	mul.wide.u32 	%rd44, %r144, 44;
	add.s64 	%rd12, %rd2, %rd44;
	ld.global.f32 	%f410, [%rd12];
	ld.global.f32 	%f411, [%rd12+4];
	ld.global.f32 	%f412, [%rd12+8];
	sub.f32 	%f86, %f6, %f410;
	sub.f32 	%f87, %f7, %f411;
	sub.f32 	%f88, %f8, %f412;
	mul.f32 	%f413, %f87, %f87;
	fma.rn.f32 	%f414, %f86, %f86, %f413;
	fma.rn.f32 	%f415, %f88, %f88, %f414;
	sqrt.rn.f32 	%f89, %f415;
	add.f32 	%f90, %f89, 0f3A83126F;
	setp.geu.f32 	%p44, %f90, %f223;
	@%p44 bra 	$L__BB0_36;
	add.f32 	%f416, %f89, 0f322BCC77;
	div.rn.f32 	%f417, %f86, %f416;
	div.rn.f32 	%f418, %f87, %f416;
	div.rn.f32 	%f419, %f88, %f416;
	ld.global.f32 	%f420, [%rd12+40];
	add.f32 	%f421, %f12, %f420;
	setp.lt.f32 	%p45, %f90, %f235;
	mul.f32 	%f422, %f421, 0f3F000000;
	selp.f32 	%f423, 0f41200000, %f422, %p45;
	mul.f32 	%f424, %f221, %f423;
	mul.f32 	%f425, %f90, %f90;
	div.rn.f32 	%f426, %f424, %f425;
	mul.f32 	%f427, %f417, %f426;
	fma.rn.f32 	%f660, %f621, %f427, %f660;
	mul.f32 	%f428, %f418, %f426;
	fma.rn.f32 	%f659, %f621, %f428, %f659;
	mul.f32 	%f429, %f419, %f426;
	fma.rn.f32 	%f658, %f621, %f429, %f658;
$L__BB0_36:
	min.f32 	%f431, %f224, %f229;
	setp.le.f32 	%p46, %f431, 0f00000000;
	mov.f32 	%f664, 0f00000000;
	mov.f32 	%f665, %f664;
	mov.f32 	%f666, %f664;
	@%p46 bra 	$L__BB0_61;
	mul.f32 	%f99, %f224, 0f3F4CCCCD;
	mul.f32 	%f100, %f224, 0f3F733333;
	abs.f32 	%f101, %f6;
	setp.leu.f32 	%p47, %f101, %f100;
	@%p47 bra 	$L__BB0_50;
	mul.f32 	%f661, %f6, 0fC1200000;
	bra.uni 	$L__BB0_52;
$L__BB0_39:
	ld.global.u32 	%r78, [%rd9+4];
	setp.ne.s32 	%p12, %r78, %r1;
	mov.b32 	%r141, -1;
	@%p12 bra 	$L__BB0_41;
	ld.global.u8 	%rs2, [%rd9+29];
	setp.eq.s16 	%p13, %rs2, 0;
	selp.f32 	%f635, 0f3F000000, 0f3F800000, %p13;
	mov.u32 	%r141, %r13;
$L__BB0_41:
	setp.lt.s32 	%p14, %r141, 0;
	setp.ge.s32 	%p15, %r141, %r65;
	or.pred  	%p16, %p14, %p15;
	@%p16 bra 	$L__BB0_43;
	mul.wide.u32 	%rd35, %r141, 44;
	add.s64 	%rd36, %rd2, %rd35;
	ld.global.f32 	%f260, [%rd36];
	ld.global.f32 	%f261, [%rd36+4];
	ld.global.f32 	%f262, [%rd36+8];
	sub.f32 	%f263, %f260, %f6;
	sub.f32 	%f264, %f261, %f7;
	sub.f32 	%f265, %f262, %f8;
	mul.f32 	%f266, %f264, %f264;
	fma.rn.f32 	%f267, %f263, %f263, %f266;
	fma.rn.f32 	%f268, %f265, %f265, %f267;
	sqrt.rn.f32 	%f269, %f268;
	add.f32 	%f270, %f269, 0f3A83126F;
	add.f32 	%f271, %f269, 0f322BCC77;
	div.rn.f32 	%f272, %f263, %f271;
	div.rn.f32 	%f273, %f264, %f271;
	div.rn.f32 	%f274, %f265, %f271;
	ld.global.f32 	%f275, [%rd9+12];
	ld.global.f32 	%f276, [%rd9+20];
	mul.f32 	%f277, %f226, %f276;
	ld.global.f32 	%f278, [%rd9+16];
	ld.global.f32 	%f279, [%rd9+24];
	fma.rn.f32 	%f280, %f225, %f275, %f277;
	fma.rn.f32 	%f281, %f227, %f278, %f280;
	fma.rn.f32 	%f282, %f232, %f279, %f281;
	div.rn.f32 	%f283, %f282, %f18;
	mov.f32 	%f284, 0f40000000;
	sub.f32 	%f285, %f284, %f283;
	mul.f32 	%f286, %f233, %f285;
	sub.f32 	%f287, %f270, %f286;
	mul.f32 	%f288, %f287, %f19;
	fma.rn.f32 	%f289, %f283, 0f3F000000, 0f3F000000;
	mul.f32 	%f290, %f289, %f288;
	mul.f32 	%f291, %f635, %f290;
	mul.f32 	%f292, %f272, %f291;
	fma.rn.f32 	%f660, %f621, %f292, %f660;
	mul.f32 	%f293, %f273, %f291;
	fma.rn.f32 	%f659, %f621, %f293, %f659;
	mul.f32 	%f294, %f274, %f291;
	fma.rn.f32 	%f658, %f621, %f294, %f658;
$L__BB0_43:
	ld.global.u32 	%r16, [%rd9+32];
	setp.eq.s32 	%p17, %r16, %r1;
	mov.f32 	%f639, 0f3F800000;
	@%p17 bra 	$L__BB0_46;
	ld.global.u32 	%r80, [%rd9+36];
	setp.ne.s32 	%p18, %r80, %r1;
	mov.b32 	%r142, -1;
	@%p18 bra 	$L__BB0_47;
	ld.global.u8 	%rs3, [%rd9+61];
	setp.eq.s16 	%p19, %rs3, 0;
	selp.f32 	%f639, 0f3F000000, 0f3F800000, %p19;
	mov.u32 	%r142, %r16;
	bra.uni 	$L__BB0_47;
$L__BB0_46:
	ld.global.u32 	%r142, [%rd9+36];
$L__BB0_47:
	setp.lt.s32 	%p20, %r142, 0;
	setp.ge.s32 	%p21, %r142, %r65;
	or.pred  	%p22, %p20, %p21;
	@%p22 bra 	$L__BB0_49;
	mul.wide.u32 	%rd37, %r142, 44;
	add.s64 	%rd38, %rd2, %rd37;
	ld.global.f32 	%f297, [%rd38];
	ld.global.f32 	%f298, [%rd38+4];
	ld.global.f32 	%f299, [%rd38+8];
	sub.f32 	%f300, %f297, %f6;
	sub.f32 	%f301, %f298, %f7;
	sub.f32 	%f302, %f299, %f8;
	mul.f32 	%f303, %f301, %f301;
	fma.rn.f32 	%f304, %f300, %f300, %f303;
	fma.rn.f32 	%f305, %f302, %f302, %f304;
	sqrt.rn.f32 	%f306, %f305;
	add.f32 	%f307, %f306, 0f3A83126F;
	add.f32 	%f308, %f306, 0f322BCC77;
	div.rn.f32 	%f309, %f300, %f308;
	div.rn.f32 	%f310, %f301, %f308;
	div.rn.f32 	%f311, %f302, %f308;
	ld.global.f32 	%f312, [%rd9+44];
	ld.global.f32 	%f313, [%rd9+52];
	mul.f32 	%f314, %f226, %f313;
	ld.global.f32 	%f315, [%rd9+48];
	ld.global.f32 	%f316, [%rd9+56];
	fma.rn.f32 	%f317, %f225, %f312, %f314;
	fma.rn.f32 	%f318, %f227, %f315, %f317;
	fma.rn.f32 	%f319, %f232, %f316, %f318;
	div.rn.f32 	%f320, %f319, %f18;
	mov.f32 	%f321, 0f40000000;
	sub.f32 	%f322, %f321, %f320;
	mul.f32 	%f323, %f233, %f322;
	sub.f32 	%f324, %f307, %f323;
	mul.f32 	%f325, %f324, %f19;
	fma.rn.f32 	%f326, %f320, 0f3F000000, 0f3F000000;
	mul.f32 	%f327, %f326, %f325;
	mul.f32 	%f328, %f639, %f327;
	mul.f32 	%f329, %f309, %f328;
	fma.rn.f32 	%f660, %f621, %f329, %f660;
	mul.f32 	%f330, %f310, %f328;
	fma.rn.f32 	%f659, %f621, %f330, %f659;
	mul.f32 	%f331, %f311, %f328;
	fma.rn.f32 	%f658, %f621, %f331, %f658;
$L__BB0_49:
	add.s32 	%r140, %r140, 2;
	setp.eq.s32 	%p23, %r140, %r7;
	@%p23 bra 	$L__BB0_14;
	bra.uni 	$L__BB0_12;
$L__BB0_50:
	setp.leu.f32 	%p48, %f101, %f99;
	mov.f32 	%f661, 0f00000000;
	@%p48 bra 	$L__BB0_52;
	sub.f32 	%f433, %f101, %f99;
	sub.f32 	%f434, %f100, %f99;
	div.rn.f32 	%f435, %f433, %f434;
	neg.f32 	%f436, %f6;
	mul.f32 	%f437, %f435, 0f41100000;
	fma.rn.f32 	%f438, %f435, %f437, 0f3F800000;
	mul.f32 	%f661, %f438, %f436;
$L__BB0_52:
	abs.f32 	%f105, %f7;
	setp.leu.f32 	%p49, %f105, %f100;
	@%p49 bra 	$L__BB0_54;
	mul.f32 	%f662, %f7, 0fC1200000;
	bra.uni 	$L__BB0_56;
$L__BB0_54:
	setp.leu.f32 	%p50, %f105, %f99;
	mov.f32 	%f662, 0f00000000;
	@%p50 bra 	$L__BB0_56;
	sub.f32 	%f440, %f105, %f99;
	sub.f32 	%f441, %f100, %f99;
	div.rn.f32 	%f442, %f440, %f441;
	neg.f32 	%f443, %f7;
	mul.f32 	%f444, %f442, 0f41100000;
	fma.rn.f32 	%f445, %f442, %f444, 0f3F800000;
	mul.f32 	%f662, %f445, %f443;
$L__BB0_56:
	mul.f32 	%f109, %f99, 0f3F000000;
	mul.f32 	%f110, %f100, 0f3F000000;
	abs.f32 	%f111, %f8;
	setp.leu.f32 	%p51, %f111, %f110;
	@%p51 bra 	$L__BB0_58;
	mul.f32 	%f663, %f8, 0fC1200000;
	bra.uni 	$L__BB0_60;
$L__BB0_58:
	setp.leu.f32 	%p52, %f111, %f109;
	mov.f32 	%f663, 0f00000000;
	@%p52 bra 	$L__BB0_60;
	sub.f32 	%f447, %f111, %f109;
	sub.f32 	%f448, %f110, %f109;
	div.rn.f32 	%f449, %f447, %f448;
	neg.f32 	%f450, %f8;
	mul.f32 	%f451, %f449, 0f41100000;
	fma.rn.f32 	%f452, %f449, %f451, 0f3F800000;
	mul.f32 	%f663, %f452, %f450;
$L__BB0_60:
	mul.f32 	%f453, %f229, %f663;
	mul.f32 	%f666, %f453, 0f3F000000;
	mul.f32 	%f664, %f229, %f661;
	mul.f32 	%f665, %f229, %f662;
$L__BB0_61:
	add.f32 	%f686, %f660, %f664;
	add.f32 	%f685, %f659, %f665;
	add.f32 	%f687, %f658, %f666;
	setp.lt.s32 	%p53, %r67, 1;
	setp.leu.f32 	%p54, %f228, 0f00000000;
	or.pred  	%p55, %p53, %p54;
	@%p55 bra 	$L__BB0_122;
	cvta.to.global.u64 	%rd13, %rd25;
	mov.f32 	%f667, 0f00000000;
	mov.b32 	%r145, 0;
	mov.u64 	%rd58, __cudart_i2opi_f;
	mov.f32 	%f668, %f667;
	mov.f32 	%f669, %f667;
$L__BB0_63:
	mul.wide.u32 	%rd45, %r145, 72;
	add.s64 	%rd14, %rd13, %rd45;
	ld.global.u32 	%r24, [%rd14+4];
	setp.lt.s32 	%p56, %r24, 1;
	@%p56 bra 	$L__BB0_120;
	mov.b32 	%r25, 0;
$L__BB0_65:
	mul.wide.u32 	%rd46, %r25, 4;
	add.s64 	%rd47, %rd14, %rd46;
	ld.global.u32 	%r90, [%rd47+8];
	setp.eq.s32 	%p57, %r90, %r1;
	mov.f32 	%f678, 0f00000000;
	mov.f32 	%f679, 0f00000000;
	mov.f32 	%f680, 0f00000000;
	@%p57 bra 	$L__BB0_67;
	add.s32 	%r26, %r25, 1;
	setp.ge.u32 	%p58, %r26, %r24;
	setp.gt.u32 	%p59, %r25, 2;
	or.pred  	%p60, %p58, %p59;
	mov.u32 	%r25, %r26;
	@%p60 bra 	$L__BB0_120;
	bra.uni 	$L__BB0_65;
$L__BB0_67:
	ld.global.u32 	%r91, [%rd14];
	setp.gt.s32 	%p61, %r91, 4;
	@%p61 bra 	$L__BB0_78;
	setp.gt.s32 	%p68, %r91, 1;
	@%p68 bra 	$L__BB0_74;
	setp.eq.s32 	%p72, %r91, 0;
	@%p72 bra 	$L__BB0_87;
	setp.eq.s32 	%p73, %r91, 1;
	@%p73 bra 	$L__BB0_71;
	bra.uni 	$L__BB0_119;
$L__BB0_71:
	setp.eq.s32 	%p104, %r24, 1;
	@%p104 bra 	$L__BB0_119;
	setp.ne.s32 	%p105, %r25, 0;
	@%p105 bra 	$L__BB0_88;
	ld.global.u32 	%r147, [%rd14+12];
	bra.uni 	$L__BB0_89;
$L__BB0_74:
	setp.eq.s32 	%p69, %r91, 2;
	@%p69 bra 	$L__BB0_92;
	setp.eq.s32 	%p70, %r91, 3;
	@%p70 bra 	$L__BB0_93;
	setp.eq.s32 	%p71, %r91, 4;
	@%p71 bra 	$L__BB0_77;
	bra.uni 	$L__BB0_119;
$L__BB0_77:
	ld.global.f32 	%f541, [%rd14+24];
	sub.f32 	%f542, %f541, %f8;
	add.f32 	%f680, %f542, %f542;
	bra.uni 	$L__BB0_119;
$L__BB0_78:
	setp.gt.s32 	%p62, %r91, 6;
	@%p62 bra 	$L__BB0_83;
	setp.eq.s32 	%p66, %r91, 5;
	@%p66 bra 	$L__BB0_94;
	setp.eq.s32 	%p67, %r91, 6;
	@%p67 bra 	$L__BB0_81;
	bra.uni 	$L__BB0_119;
$L__BB0_81:
	ld.global.f32 	%f510, [%rd14+24];
	ld.global.f32 	%f511, [%rd14+28];
	ld.global.f32 	%f512, [%rd14+32];
	ld.global.f32 	%f513, [%rd14+36];
	ld.global.f32 	%f514, [%rd14+40];
	ld.global.f32 	%f154, [%rd14+44];
	setp.lt.f32 	%p91, %f6, %f510;
	sub.f32 	%f515, %f510, %f6;
	mul.f32 	%f516, %f515, 0f40A00000;
	selp.f32 	%f517, %f516, 0f00000000, %p91;
	setp.gt.f32 	%p92, %f6, %f511;
	sub.f32 	%f518, %f511, %f6;
	mul.f32 	%f519, %f518, 0f40A00000;
	selp.f32 	%f678, %f519, %f517, %p92;
	setp.lt.f32 	%p93, %f7, %f512;
	sub.f32 	%f520, %f512, %f7;
	mul.f32 	%f521, %f520, 0f40A00000;
	selp.f32 	%f522, %f521, 0f00000000, %p93;
	setp.gt.f32 	%p94, %f7, %f513;
	sub.f32 	%f523, %f513, %f7;
	mul.f32 	%f524, %f523, 0f40A00000;
	selp.f32 	%f679, %f524, %f522, %p94;
	setp.lt.f32 	%p95, %f8, %f514;
	sub.f32 	%f525, %f514, %f8;
	mul.f32 	%f526, %f525, 0f40A00000;
	selp.f32 	%f680, %f526, 0f00000000, %p95;
	setp.leu.f32 	%p96, %f8, %f154;
	@%p96 bra 	$L__BB0_119;
	sub.f32 	%f527, %f154, %f8;
	mul.f32 	%f680, %f527, 0f40A00000;
	bra.uni 	$L__BB0_119;
$L__BB0_83:
	setp.eq.s32 	%p63, %r91, 7;
	@%p63 bra 	$L__BB0_100;
	setp.eq.s32 	%p64, %r91, 8;
	@%p64 bra 	$L__BB0_117;
	setp.eq.s32 	%p65, %r91, 9;
	@%p65 bra 	$L__BB0_86;
	bra.uni 	$L__BB0_119;
$L__BB0_86:
	ld.global.f32 	%f457, [%rd14+28];
	sub.f32 	%f458, %f457, %f8;
	mul.f32 	%f680, %f458, 0f40A00000;
	bra.uni 	$L__BB0_119;
$L__BB0_87:
	ld.global.f32 	%f564, [%rd14+24];
	ld.global.f32 	%f565, [%rd14+28];
	ld.global.f32 	%f566, [%rd14+32];
	sub.f32 	%f567, %f564, %f6;
	sub.f32 	%f568, %f565, %f7;
	sub.f32 	%f569, %f566, %f8;
	mul.f32 	%f678, %f567, 0f41200000;
	mul.f32 	%f679, %f568, 0f41200000;
	mul.f32 	%f680, %f569, 0f41200000;
	bra.uni 	$L__BB0_119;
$L__BB0_88:
	ld.global.u32 	%r147, [%rd14+8];
$L__BB0_89:
	setp.lt.s32 	%p106, %r147, 0;
	setp.ge.s32 	%p107, %r147, %r70;
	or.pred  	%p108, %p106, %p107;
	@%p108 bra 	$L__BB0_119;
	mul.wide.u32 	%rd71, %r147, 44;
	add.s64 	%rd72, %rd2, %rd71;
	ld.global.f32 	%f552, [%rd72];
	ld.global.f32 	%f553, [%rd72+4];
	ld.global.f32 	%f554, [%rd72+8];
	sub.f32 	%f130, %f6, %f552;
	sub.f32 	%f131, %f7, %f553;
	sub.f32 	%f132, %f8, %f554;
	mul.f32 	%f555, %f131, %f131;
	fma.rn.f32 	%f556, %f130, %f130, %f555;
	fma.rn.f32 	%f557, %f132, %f132, %f556;
	sqrt.rn.f32 	%f133, %f557;
	ld.global.f32 	%f134, [%rd14+24];
	setp.geu.f32 	%p109, %f133, %f134;
	setp.leu.f32 	%p110, %f133, 0f3A83126F;
	or.pred  	%p111, %p110, %p109;
	@%p111 bra 	$L__BB0_119;
	add.f32 	%f558, %f133, 0f322BCC77;
	div.rn.f32 	%f559, %f130, %f558;
	div.rn.f32 	%f560, %f131, %f558;
	div.rn.f32 	%f561, %f132, %f558;
	sub.f32 	%f562, %f134, %f133;
	mul.f32 	%f563, %f230, %f562;
	mul.f32 	%f678, %f559, %f563;
	mul.f32 	%f679, %f560, %f563;
	mul.f32 	%f680, %f561, %f563;
	bra.uni 	$L__BB0_119;
$L__BB0_92:
	ld.global.f32 	%f547, [%rd14+24];
	sub.f32 	%f548, %f547, %f7;
	add.f32 	%f679, %f548, %f548;
	bra.uni 	$L__BB0_119;
$L__BB0_93:
	ld.global.f32 	%f544, [%rd14+24];
	sub.f32 	%f545, %f544, %f6;
	add.f32 	%f678, %f545, %f545;
	bra.uni 	$L__BB0_119;
$L__BB0_94:
	ld.global.f32 	%f141, [%rd14+28];
	mov.f32 	%f675, 0f00000000;
	mov.b32 	%r148, 0;
	mov.u32 	%r150, %r148;
	mov.f32 	%f674, %f675;
	mov.f32 	%f673, %f675;
$L__BB0_95:
	mul.wide.u32 	%rd67, %r148, 4;
	add.s64 	%rd68, %rd14, %rd67;
	ld.global.u32 	%r33, [%rd68+8];
	setp.lt.s32 	%p97, %r33, 0;
	setp.ge.s32 	%p98, %r33, %r70;
	or.pred  	%p99, %p97, %p98;
	@%p99 bra 	$L__BB0_97;
	mul.wide.u32 	%rd69, %r33, 44;
	add.s64 	%rd70, %rd2, %rd69;
	ld.global.f32 	%f529, [%rd70];
	ld.global.f32 	%f530, [%rd70+4];
	ld.global.f32 	%f531, [%rd70+8];
	add.f32 	%f673, %f673, %f529;
	add.f32 	%f674, %f674, %f530;
	add.f32 	%f675, %f675, %f531;
	add.s32 	%r150, %r150, 1;
$L__BB0_97:
	add.s32 	%r36, %r148, 1;
	setp.lt.u32 	%p100, %r36, %r24;
	setp.lt.u32 	%p101, %r148, 3;
	and.pred  	%p102, %p100, %p101;
	mov.u32 	%r148, %r36;
	@%p102 bra 	$L__BB0_95;
	setp.lt.s32 	%p103, %r150, 1;
	@%p103 bra 	$L__BB0_119;
	cvt.rn.f32.u32 	%f533, %r150;
	div.rn.f32 	%f534, %f673, %f533;
	div.rn.f32 	%f535, %f674, %f533;
	div.rn.f32 	%f536, %f675, %f533;
	sub.f32 	%f537, %f534, %f6;
	sub.f32 	%f538, %f535, %f7;
	sub.f32 	%f539, %f536, %f8;
	mul.f32 	%f678, %f141, %f537;
	mul.f32 	%f679, %f141, %f538;
	mul.f32 	%f680, %f141, %f539;
	bra.uni 	$L__BB0_119;
$L__BB0_100:
	ld.global.f32 	%f159, [%rd14+24];
	ld.global.f32 	%f160, [%rd14+28];
	mul.f32 	%f475, %f159, 0f3F22F983;
	cvt.rni.s32.f32 	%r158, %f475;
	cvt.rn.f32.s32 	%f476, %r158;
	fma.rn.f32 	%f477, %f476, 0fBFC90FDA, %f159;
	fma.rn.f32 	%f478, %f476, 0fB3A22168, %f477;
	fma.rn.f32 	%f677, %f476, 0fA7C234C5, %f478;
	abs.f32 	%f162, %f159;
	setp.ltu.f32 	%p75, %f162, 0f47CE4780;
	mov.u32 	%r154, %r158;
	mov.f32 	%f676, %f677;
	@%p75 bra 	$L__BB0_108;
	setp.neu.f32 	%p76, %f162, 0f7F800000;
	@%p76 bra 	$L__BB0_103;
	mov.f32 	%f481, 0f00000000;
	mul.rn.f32 	%f676, %f159, %f481;
	mov.b32 	%r154, 0;
	bra.uni 	$L__BB0_108;
$L__BB0_103:
	mov.b32 	%r38, %f159;
	shl.b32 	%r93, %r38, 8;
	or.b32  	%r39, %r93, -2147483648;
	mov.b64 	%rd76, 0;
	mov.b32 	%r151, 0;
	mov.u64 	%rd74, __cudart_i2opi_f;
	mov.u64 	%rd75, %rd4;
$L__BB0_104:
	.pragma "nounroll";
	ld.global.nc.u32 	%r94, [%rd74];
	mad.wide.u32 	%rd50, %r94, %r39, %rd76;
	shr.u64 	%rd76, %rd50, 32;
	st.local.u32 	[%rd75], %rd50;
	add.s32 	%r151, %r151, 1;
	add.s64 	%rd75, %rd75, 4;
	add.s64 	%rd74, %rd74, 4;
	setp.ne.s32 	%p77, %r151, 6;
	@%p77 bra 	$L__BB0_104;
	shr.u32 	%r95, %r38, 23;
	st.local.u32 	[%rd4+24], %rd76;
	and.b32  	%r42, %r95, 31;
	and.b32  	%r96, %r95, 224;
	add.s32 	%r97, %r96, -128;
	shr.u32 	%r98, %r97, 5;
	mul.wide.u32 	%rd51, %r98, 4;
	sub.s64 	%rd21, %rd4, %rd51;
	ld.local.u32 	%r152, [%rd21+24];
	ld.local.u32 	%r153, [%rd21+20];
	setp.eq.s32 	%p78, %r42, 0;
	@%p78 bra 	$L__BB0_107;
	shf.l.wrap.b32 	%r152, %r153, %r152, %r42;
	ld.local.u32 	%r99, [%rd21+16];
	shf.l.wrap.b32 	%r153, %r99, %r153, %r42;
$L__BB0_107:
	shr.u32 	%r100, %r152, 30;
	shf.l.wrap.b32 	%r101, %r153, %r152, 2;
	shl.b32 	%r102, %r153, 2;
	shr.u32 	%r103, %r101, 31;
	add.s32 	%r104, %r103, %r100;
	neg.s32 	%r105, %r104;
	setp.lt.s32 	%p79, %r38, 0;
	selp.b32 	%r154, %r105, %r104, %p79;
	xor.b32  	%r106, %r101, %r38;
	shr.s32 	%r107, %r101, 31;
	xor.b32  	%r108, %r107, %r101;
	xor.b32  	%r109, %r107, %r102;
	cvt.u64.u32 	%rd52, %r108;
	shl.b64 	%rd53, %rd52, 32;
	cvt.u64.u32 	%rd54, %r109;
	or.b64  	%rd55, %rd53, %rd54;
	cvt.rn.f64.s64 	%fd1, %rd55;
	mul.f64 	%fd2, %fd1, 0d3BF921FB54442D19;
	cvt.rn.f32.f64 	%f479, %fd2;
	neg.f32 	%f480, %f479;
	setp.lt.s32 	%p80, %r106, 0;
	selp.f32 	%f676, %f480, %f479, %p80;
$L__BB0_108:
	add.s32 	%r111, %r154, 1;
	mul.rn.f32 	%f482, %f676, %f676;
	and.b32  	%r112, %r154, 1;
	setp.eq.b32 	%p82, %r112, 1;
	selp.f32 	%f483, %f676, 0f3F800000, %p82;
	fma.rn.f32 	%f484, %f482, %f483, 0f00000000;
	fma.rn.f32 	%f485, %f482, 0f37CBAC00, 0fBAB607ED;
	selp.f32 	%f486, 0fB94D4153, %f485, %p82;
	selp.f32 	%f487, 0f3C0885E4, 0f3D2AAABB, %p82;
	fma.rn.f32 	%f488, %f486, %f482, %f487;
	selp.f32 	%f489, 0fBE2AAAA8, 0fBEFFFFFF, %p82;
	fma.rn.f32 	%f490, %f488, %f482, %f489;
	fma.rn.f32 	%f491, %f490, %f484, %f483;
	and.b32  	%r113, %r111, 2;
	setp.eq.s32 	%p83, %r113, 0;
	mov.f32 	%f492, 0f00000000;
	sub.f32 	%f493, %f492, %f491;
	selp.f32 	%f166, %f491, %f493, %p83;
	@%p75 bra 	$L__BB0_116;
	setp.neu.f32 	%p84, %f162, 0f7F800000;
	@%p84 bra 	$L__BB0_111;
	mov.f32 	%f496, 0f00000000;
	mul.rn.f32 	%f677, %f159, %f496;
	mov.b32 	%r158, 0;
	bra.uni 	$L__BB0_116;
$L__BB0_111:
	mov.b32 	%r51, %f159;
	shl.b32 	%r115, %r51, 8;
	or.b32  	%r52, %r115, -2147483648;
	mov.b64 	%rd77, 0;
	mov.b32 	%r155, 0;
$L__BB0_112:
	.pragma "nounroll";
	mul.wide.u32 	%rd57, %r155, 4;
	add.s64 	%rd59, %rd58, %rd57;
	ld.global.nc.u32 	%r116, [%rd59];
	mad.wide.u32 	%rd60, %r116, %r52, %rd77;
	shr.u64 	%rd77, %rd60, 32;
	add.s64 	%rd61, %rd3, %rd57;
	st.local.u32 	[%rd61], %rd60;
	add.s32 	%r155, %r155, 1;
	setp.ne.s32 	%p85, %r155, 6;
	@%p85 bra 	$L__BB0_112;
	shr.u32 	%r117, %r51, 23;
	st.local.u32 	[%rd3+24], %rd77;
	and.b32  	%r55, %r117, 31;
	and.b32  	%r118, %r117, 224;
	add.s32 	%r119, %r118, -128;
	shr.u32 	%r120, %r119, 5;
	mul.wide.u32 	%rd62, %r120, 4;
	sub.s64 	%rd24, %rd3, %rd62;
	ld.local.u32 	%r156, [%rd24+24];
	ld.local.u32 	%r157, [%rd24+20];
	setp.eq.s32 	%p86, %r55, 0;
	@%p86 bra 	$L__BB0_115;
	shf.l.wrap.b32 	%r156, %r157, %r156, %r55;
	ld.local.u32 	%r121, [%rd24+16];
	shf.l.wrap.b32 	%r157, %r121, %r157, %r55;
$L__BB0_115:
	shr.u32 	%r122, %r156, 30;
	shf.l.wrap.b32 	%r123, %r157, %r156, 2;
	shl.b32 	%r124, %r157, 2;
	shr.u32 	%r125, %r123, 31;
	add.s32 	%r126, %r125, %r122;
	neg.s32 	%r127, %r126;
	setp.lt.s32 	%p87, %r51, 0;
	selp.b32 	%r158, %r127, %r126, %p87;
	xor.b32  	%r128, %r123, %r51;
	shr.s32 	%r129, %r123, 31;
	xor.b32  	%r130, %r129, %r123;
	xor.b32  	%r131, %r129, %r124;
	cvt.u64.u32 	%rd63, %r130;
	shl.b64 	%rd64, %rd63, 32;
	cvt.u64.u32 	%rd65, %r131;
	or.b64  	%rd66, %rd64, %rd65;
	cvt.rn.f64.s64 	%fd3, %rd66;
	mul.f64 	%fd4, %fd3, 0d3BF921FB54442D19;
	cvt.rn.f32.f64 	%f494, %fd4;
	neg.f32 	%f495, %f494;
	setp.lt.s32 	%p88, %r128, 0;
	selp.f32 	%f677, %f495, %f494, %p88;
$L__BB0_116:
	mul.rn.f32 	%f498, %f677, %f677;
	and.b32  	%r133, %r158, 1;
	setp.eq.b32 	%p89, %r133, 1;
	selp.f32 	%f499, 0f3F800000, %f677, %p89;
	fma.rn.f32 	%f500, %f498, %f499, 0f00000000;
	fma.rn.f32 	%f501, %f498, 0f37CBAC00, 0fBAB607ED;
	selp.f32 	%f502, %f501, 0fB94D4153, %p89;
	selp.f32 	%f503, 0f3D2AAABB, 0f3C0885E4, %p89;
	fma.rn.f32 	%f504, %f502, %f498, %f503;
	selp.f32 	%f505, 0fBEFFFFFF, 0fBE2AAAA8, %p89;
	fma.rn.f32 	%f506, %f504, %f498, %f505;
	fma.rn.f32 	%f507, %f506, %f500, %f499;
	and.b32  	%r134, %r158, 2;
	setp.eq.s32 	%p90, %r134, 0;
	mov.f32 	%f497, 0f00000000;
	sub.f32 	%f508, %f497, %f507;
	selp.f32 	%f509, %f507, %f508, %p90;
	mul.f32 	%f679, %f160, %f509;
	mul.f32 	%f678, %f160, %f166;
	bra.uni 	$L__BB0_119;
$L__BB0_117:
	ld.global.f32 	%f460, [%rd14+24];
	ld.global.f32 	%f461, [%rd14+28];
	ld.global.f32 	%f462, [%rd14+32];
	sub.f32 	%f172, %f6, %f460;
	sub.f32 	%f173, %f7, %f461;
	sub.f32 	%f174, %f8, %f462;
	mul.f32 	%f463, %f173, %f173;
	fma.rn.f32 	%f464, %f172, %f172, %f463;
	fma.rn.f32 	%f465, %f174, %f174, %f464;
	sqrt.rn.f32 	%f175, %f465;
	setp.leu.f32 	%p74, %f175, 0f3A83126F;
	@%p74 bra 	$L__BB0_119;
	ld.global.f32 	%f466, [%rd14+36];
	add.f32 	%f467, %f175, 0f322BCC77;
	div.rn.f32 	%f468, %f172, %f467;
	div.rn.f32 	%f469, %f173, %f467;
	div.rn.f32 	%f470, %f174, %f467;
	sub.f32 	%f471, %f466, %f175;
	mul.f32 	%f472, %f468, %f471;
	fma.rn.f32 	%f678, %f468, %f471, %f472;
	mul.f32 	%f473, %f469, %f471;
	fma.rn.f32 	%f679, %f469, %f471, %f473;
	mul.f32 	%f474, %f470, %f471;
	fma.rn.f32 	%f680, %f470, %f471, %f474;
$L__BB0_119:
	ld.global.f32 	%f570, [%rd14+56];
	fma.rn.f32 	%f669, %f678, %f570, %f669;
	fma.rn.f32 	%f668, %f679, %f570, %f668;
	fma.rn.f32 	%f667, %f680, %f570, %f667;
$L__BB0_120:
	add.s32 	%r145, %r145, 1;
	setp.ne.s32 	%p112, %r145, %r67;
	@%p112 bra 	$L__BB0_63;
	fma.rn.f32 	%f686, %f228, %f669, %f686;
	fma.rn.f32 	%f685, %f228, %f668, %f685;
	fma.rn.f32 	%f687, %f228, %f667, %f687;
$L__BB0_122:
	setp.eq.s32 	%p113, %r68, 0;
	@%p113 bra 	$L__BB0_124;
	ld.global.u8 	%rs5, [%rd5+27];
	cvt.rn.f32.u16 	%f571, %rs5;
	mul.f32 	%f572, %f237, %f571;
	sub.f32 	%f573, %f572, %f8;
	fma.rn.f32 	%f687, %f573, 0f40400000, %f687;
$L__BB0_124:
	mov.f32 	%f574, 0f3F800000;
	sub.f32 	%f575, %f574, %f12;
	mul.f32 	%f576, %f575, 0f3C23D70A;
	mul.f32 	%f577, %f6, %f576;
	sub.f32 	%f688, %f686, %f577;
	mul.f32 	%f578, %f7, %f576;
	sub.f32 	%f689, %f685, %f578;
	mul.f32 	%f579, %f8, %f576;
	fma.rn.f32 	%f690, %f579, 0fBF000000, %f687;
	mul.f32 	%f580, %f688, %f688;
	fma.rn.f32 	%f581, %f689, %f689, %f580;
	fma.rn.f32 	%f582, %f690, %f690, %f581;
	sqrt.rn.f32 	%f200, %f582;
	setp.leu.f32 	%p114, %f200, 0f447A0000;
	@%p114 bra 	$L__BB0_126;
	mov.f32 	%f583, 0f447A0000;
	div.rn.f32 	%f584, %f583, %f200;
	mul.f32 	%f688, %f688, %f584;
	mul.f32 	%f689, %f689, %f584;
	mul.f32 	%f690, %f690, %f584;
$L__BB0_126:
	cvt.rn.f32.u16 	%f585, %rs1;
	add.f32 	%f586, %f585, 0f3F800000;
	mul.f32 	%f587, %f586, 0f3B800000;
	setp.eq.s16 	%p115, %rs1, 0;
	selp.f32 	%f588, 0f3F000000, %f587, %p115;
	mov.f32 	%f589, 0f3F800000;
	sub.f32 	%f590, %f589, %f220;
	div.rn.f32 	%f591, %f688, %f588;
	mul.f32 	%f592, %f222, %f591;
	fma.rn.f32 	%f691, %f590, %f9, %f592;
	div.rn.f32 	%f593, %f689, %f588;
	mul.f32 	%f594, %f222, %f593;
	fma.rn.f32 	%f692, %f590, %f10, %f594;
	div.rn.f32 	%f595, %f690, %f588;
	mul.f32 	%f596, %f222, %f595;
	fma.rn.f32 	%f693, %f590, %f11, %f596;
	mul.f32 	%f597, %f692, %f692;
	fma.rn.f32 	%f598, %f691, %f691, %f597;
	fma.rn.f32 	%f599, %f693, %f693, %f598;
	sqrt.rn.f32 	%f211, %f599;
	setp.leu.f32 	%p116, %f211, %f234;
	setp.leu.f32 	%p117, %f211, 0f00000000;
	or.pred  	%p118, %p116, %p117;
	@%p118 bra 	$L__BB0_128;
	div.rn.f32 	%f600, %f234, %f211;
	mul.f32 	%f691, %f691, %f600;
	mul.f32 	%f692, %f692, %f600;
	mul.f32 	%f693, %f600, %f693;
$L__BB0_128:
	fma.rn.f32 	%f601, %f222, %f691, %f6;
	fma.rn.f32 	%f602, %f222, %f692, %f7;
	fma.rn.f32 	%f603, %f222, %f693, %f8;
	mul.f32 	%f604, %f224, 0f3F99999A;
	neg.f32 	%f605, %f604;
	min.f32 	%f606, %f604, %f601;
	max.f32 	%f607, %f605, %f606;
	min.f32 	%f608, %f604, %f602;
	max.f32 	%f609, %f605, %f608;
	mul.f32 	%f610, %f604, 0fBF000000;
	mul.f32 	%f611, %f604, 0f3F000000;
	min.f32 	%f612, %f611, %f603;
	max.f32 	%f613, %f610, %f612;
	st.global.f32 	[%rd5], %f607;
	st.global.f32 	[%rd5+4], %f609;
	st.global.f32 	[%rd5+8], %f613;
	st.global.f32 	[%rd5+12], %f691;
	st.global.f32 	[%rd5+16], %f692;
	st.global.f32 	[%rd5+20], %f693;
$L__BB0_129:
	ret;

}


// ===== COMPILED SASS (sm_100) =====

	.target	sm_100

	.elftype	@"ET_EXEC"


//--------------------- .note.nv.tkinfo           --------------------------
	.section	.note.nv.tkinfo,"",@"SHT_NOTE"
	.sectionflags	@"SHF_NOTE_NV_TKINFO"
	.tkinfo
        /*0018*/ 	.word	0x00000002
        /*0030*/ 	.string	""
        /*0030*/ 	.string	"ptxas"
        /*0030*/ 	.string	"Cuda compilation tools, release 13.0, V13.0.88"
        /*0030*/ 	.string	"Build cuda_13.0.r13.0/compiler.36424714_0"
        /*0030*/ 	.string	"-arch sm_100 -m 64 "



//--------------------- .note.nv.cuinfo           --------------------------
	.section	.note.nv.cuinfo,"",@"SHT_NOTE"
	.sectionflags	@"SHF_NOTE_NV_CUINFO"
        /*0018*/ 	.short	0x0002
        /*001a*/ 	.short	0x0064
        /*001c*/ 	.short	0x0082
	.zero		2


//--------------------- .nv.info                  --------------------------
	.section	.nv.info,"",@"SHT_CUDA_INFO"
	.align	4


	//----- nvinfo : EIATTR_REGCOUNT
	.align		4
        /*0000*/ 	.byte	0x04, 0x2f
        /*0002*/ 	.short	(.L_2 - .L_1)
	.align		4
.L_1:
        /*0004*/ 	.word	index@(advanced_forces_kernel)
        /*0008*/ 	.word	0x0000002e


	//----- nvinfo : EIATTR_FRAME_SIZE
	.align		4
.L_2:
        /*000c*/ 	.byte	0x04, 0x11
        /*000e*/ 	.short	(.L_4 - .L_3)
	.align		4
.L_3:
        /*0010*/ 	.word	index@($__internal_2_$__cuda_sm3x_div_rn_noftz_f32_slowpath)
        /*0014*/ 	.word	0x00000000


	//----- nvinfo : EIATTR_FRAME_SIZE
	.align		4
.L_4:
        /*0018*/ 	.byte	0x04, 0x11
        /*001a*/ 	.short	(.L_6 - .L_5)
	.align		4
.L_5:
        /*001c*/ 	.word	index@($__internal_1_$__cuda_sm20_sqrt_rn_f32_slowpath)
        /*0020*/ 	.word	0x00000000


	//----- nvinfo : EIATTR_FRAME_SIZE
	.align		4
.L_6:
        /*0024*/ 	.byte	0x04, 0x11
        /*0026*/ 	.short	(.L_8 - .L_7)
	.align		4
.L_7:
        /*0028*/ 	.word	index@($__internal_0_$__cuda_sm20_rcp_rn_f32_slowpath)
        /*002c*/ 	.word	0x00000000


	//----- nvinfo : EIATTR_FRAME_SIZE
	.align		4
.L_8:
        /*0030*/ 	.byte	0x04, 0x11
        /*0032*/ 	.short	(.L_10 - .L_9)
	.align		4
.L_9:
        /*0034*/ 	.word	index@(advanced_forces_kernel)
        /*0038*/ 	.word	0x00000000


	//----- nvinfo : EIATTR_MIN_STACK_SIZE
	.align		4
.L_10:
        /*003c*/ 	.byte	0x04, 0x12
        /*003e*/ 	.short	(.L_12 - .L_11)
	.align		4
.L_11:
        /*0040*/ 	.word	index@(advanced_forces_kernel)
        /*0044*/ 	.word	0x00000000
.L_12:


//--------------------- .nv.compat                --------------------------
	.section	.nv.compat,"",@"SHT_CUDA_COMPAT_INFO"
	.align	4
        /*0000*/ 	.byte	0x02, 0x09, 0x00, 0x00, 0x02, 0x02, 0x01, 0x00, 0x02, 0x05, 0x05, 0x00, 0x03, 0x07, 0x01, 0x01
        /*0010*/ 	.byte	0x02, 0x03, 0x00, 0x00, 0x02, 0x06, 0x01, 0x00, 0x04, 0x0b, 0x08, 0x00, 0x01, 0x00, 0x00, 0x00
        /*0020*/ 	.byte	0x00, 0x00, 0x00, 0x00


//--------------------- .nv.info.advanced_forces_kernel --------------------------
	.section	.nv.info.advanced_forces_kernel,"",@"SHT_CUDA_INFO"
	.sectionflags	@""
	.align	4


	//----- nvinfo : EIATTR_CUDA_API_VERSION
	.align		4
        /*0000*/ 	.byte	0x04, 0x37
        /*0002*/ 	.short	(.L_14 - .L_13)
.L_13:
        /*0004*/ 	.word	0x00000082


	//----- nvinfo : EIATTR_KPARAM_INFO
	.align		4
.L_14:
        /*0008*/ 	.byte	0x04, 0x17
        /*000a*/ 	.short	(.L_16 - .L_15)
.L_15:
        /*000c*/ 	.word	0x00000000
        /*0010*/ 	.short	0x0006
        /*0012*/ 	.short	0x0024
        /*0014*/ 	.byte	0x00, 0xf0, 0x61, 0x01


	//----- nvinfo : EIATTR_KPARAM_INFO
	.align		4
.L_16:
        /*0018*/ 	.byte	0x04, 0x17
        /*001a*/ 	.short	(.L_18 - .L_17)
.L_17:
        /*001c*/ 	.word	0x00000000
        /*0020*/ 	.short	0x0005
        /*0022*/ 	.short	0x0020
        /*0024*/ 	.byte	0x00, 0xf0, 0x11, 0x00


	//----- nvinfo : EIATTR_KPARAM_INFO
	.align		4
.L_18:
        /*0028*/ 	.byte	0x04, 0x17
        /*002a*/ 	.short	(.L_20 - .L_19)
.L_19:
        /*002c*/ 	.word	0x00000000
        /*0030*/ 	.short	0x0004
        /*0032*/ 	.short	0x0018
        /*0034*/ 	.byte	0x00, 0xf5, 0x21, 0x00


	//----- nvinfo : EIATTR_KPARAM_INFO
	.align		4
.L_20:
        /*0038*/ 	.byte	0x04, 0x17
        /*003a*/ 	.short	(.L_22 - .L_21)
.L_21:
        /*003c*/ 	.word	0x00000000
        /*0040*/ 	.short	0x0003
        /*0042*/ 	.short	0x0014
        /*0044*/ 	.byte	0x00, 0xf0, 0x11, 0x00


	//----- nvinfo : EIATTR_KPARAM_INFO
	.align		4
.L_22:
        /*0048*/ 	.byte	0x04, 0x17
        /*004a*/ 	.short	(.L_24 - .L_23)
.L_23:
        /*004c*/ 	.word	0x00000000
        /*0050*/ 	.short	0x0002
        /*0052*/ 	.short	0x0010
        /*0054*/ 	.byte	0x00, 0xf0, 0x11, 0x00


	//----- nvinfo : EIATTR_KPARAM_INFO
	.align		4
.L_24:
        /*0058*/ 	.byte	0x04, 0x17
        /*005a*/ 	.short	(.L_26 - .L_25)
.L_25:
        /*005c*/ 	.word	0x00000000
        /*0060*/ 	.short	0x0001
        /*0062*/ 	.short	0x0008
        /*0064*/ 	.byte	0x00, 0xf5, 0x21, 0x00


	//----- nvinfo : EIATTR_KPARAM_INFO
	.align		4
.L_26:
        /*0068*/ 	.byte	0x04, 0x17
        /*006a*/ 	.short	(.L_28 - .L_27)
.L_27:
        /*006c*/ 	.word	0x00000000
        /*0070*/ 	.short	0x0000
        /*0072*/ 	.short	0x0000
        /*0074*/ 	.byte	0x00, 0xf5, 0x21, 0x00


	//----- nvinfo : EIATTR_SPARSE_MMA_MASK
	.align		4
.L_28:
        /*0078*/ 	.byte	0x03, 0x50
        /*007a*/ 	.short	0x0000


	//----- nvinfo : EIATTR_MAXREG_COUNT
	.align		4
        /*007c*/ 	.byte	0x03, 0x1b
        /*007e*/ 	.short	0x00ff


	//----- nvinfo : EIATTR_MERCURY_ISA_VERSION
	.align		4
        /*0080*/ 	.byte	0x03, 0x5f
        /*0082*/ 	.short	0x0101


	//----- nvinfo : EIATTR_VRC_CTA_INIT_COUNT
	.align		4
        /*0084*/ 	.byte	0x02, 0x4a
	.zero		1
	.zero		1


	//----- nvinfo : EIATTR_EXIT_INSTR_OFFSETS
	.align		4
        /*0088*/ 	.byte	0x04, 0x1c
        /*008a*/ 	.short	(.L_30 - .L_29)


	//   ....[0]....
.L_29:
        /*008c*/ 	.word	0x00000070


	//   ....[1]....
        /*0090*/ 	.word	0x00007050


	//----- nvinfo : EIATTR_INDIRECT_BRANCH_TARGETS
	.align		4
.L_30:
        /*0094*/ 	.byte	0x04, 0x34
        /*0096*/ 	.short	(.L_32 - .L_31)


	//   ....[0]....
.L_31:
        /*0098*/ 	.word	.L_x_199@srel
        /*009c*/ 	.short	0x0
        /*009e*/ 	.short	0x0
        /*00a0*/ 	.word	0x3
        /*00a4*/ 	.word	.L_x_200@srel
        /*00a8*/ 	.word	.L_x_201@srel
        /*00ac*/ 	.word	.L_x_122@srel


	//   ....[1]....
        /*00b0*/ 	.word	.L_x_203@srel
        /*00b4*/ 	.short	0x0
        /*00b6*/ 	.short	0x0
        /*00b8*/ 	.word	0x4
        /*00bc*/ 	.word	.L_x_204@srel
        /*00c0*/ 	.word	.L_x_205@srel
        /*00c4*/ 	.word	.L_x_206@srel
        /*00c8*/ 	.word	.L_x_122@srel


	//   ....[2]....
        /*00cc*/ 	.word	.L_x_208@srel
        /*00d0*/ 	.short	0x0
        /*00d2*/ 	.short	0x0
        /*00d4*/ 	.word	0x3
        /*00d8*/ 	.word	.L_x_209@srel
        /*00dc*/ 	.word	.L_x_210@srel
        /*00e0*/ 	.word	.L_x_122@srel


	//   ....[3]....
        /* <DEDUP_REMOVED lines=8> */


	//----- nvinfo : EIATTR_CRS_STACK_SIZE
	.align		4
.L_32:
        /*0100*/ 	.byte	0x04, 0x1e
        /*0102*/ 	.short	(.L_34 - .L_33)
.L_33:
        /*0104*/ 	.word	0x00000000


	//----- nvinfo : EIATTR_CBANK_PARAM_SIZE
	.align		4
.L_34:
        /*0108*/ 	.byte	0x03, 0x19
        /*010a*/ 	.short	0x007c


	//----- nvinfo : EIATTR_PARAM_CBANK
	.align		4
        /*010c*/ 	.byte	0x04, 0x0a
        /*010e*/ 	.short	(.L_36 - .L_35)
	.align		4
.L_35:
        /*0110*/ 	.word	index@(.nv.constant0.advanced_forces_kernel)
        /*0114*/ 	.short	0x0380
        /*0116*/ 	.short	0x007c


	//----- nvinfo : EIATTR_SW_WAR
	.align		4
.L_36:
        /*0118*/ 	.byte	0x04, 0x36
        /*011a*/ 	.short	(.L_38 - .L_37)
.L_37:
        /*011c*/ 	.word	0x00000008
.L_38:


//--------------------- .nv.callgraph             --------------------------
	.section	.nv.callgraph,"",@"SHT_CUDA_CALLGRAPH"
	.align	4
	.sectionentsize	8
	.align		4
        /*0000*/ 	.word	0x00000000
	.align		4
        /*0004*/ 	.word	0xffffffff
	.align		4
        /*0008*/ 	.word	0x00000000
	.align		4
        /*000c*/ 	.word	0xfffffffe
	.align		4
        /*0010*/ 	.word	0x00000000
	.align		4
        /*0014*/ 	.word	0xfffffffd
	.align		4
        /*0018*/ 	.word	0x00000000
	.align		4
        /*001c*/ 	.word	0xfffffffc


//--------------------- .nv.constant4             --------------------------
	.section	.nv.constant4,"a",@progbits
	.align	8
	.align		8
.nv.constant4:
        /*0000*/ 	.dword	__cudart_i2opi_f


//--------------------- .nv.constant2.advanced_forces_kernel --------------------------
	.section	.nv.constant2.advanced_forces_kernel,"a",@progbits
	.sectionflags	@""
	.align	4
.nv.constant2.advanced_forces_kernel:
        /*0000*/ 	.byte	0x80, 0x44, 0x00, 0x00, 0x80, 0x3e, 0x00, 0x00, 0xa0, 0x64, 0x00, 0x00, 0x40, 0x46, 0x00, 0x00
        /*0010*/ 	.byte	0xa0, 0x46, 0x00, 0x00, 0xe0, 0x45, 0x00, 0x00, 0xa0, 0x64, 0x00, 0x00, 0x10, 0x4a, 0x00, 0x00
        /*0020*/ 	.byte	0x80, 0x47, 0x00, 0x00, 0xa0, 0x64, 0x00, 0x00, 0x30, 0x50, 0x00, 0x00, 0x40, 0x5f, 0x00, 0x00
        /*0030*/ 	.byte	0xd0, 0x4f, 0x00, 0x00, 0xa0, 0x64, 0x00, 0x00


//--------------------- .text.advanced_forces_kernel --------------------------
	.section	.text.advanced_forces_kernel,"ax",@progbits
	.align	128
        .global         advanced_forces_kernel
        .type           advanced_forces_kernel,@function
        .size           advanced_forces_kernel,(.L_x_219 - advanced_forces_kernel)
        .other          advanced_forces_kernel,@"STO_CUDA_ENTRY STV_DEFAULT"
advanced_forces_kernel:
.text.advanced_forces_kernel:
[----:B------:R-:W-:Y:S01]  /*0000*/  LDC R1, c[0x0][0x37c] ;  /* 0x0000df00ff017b82 */ /* 0x000fe20000000800 */
[----:B------:R-:W0:Y:S07]  /*0010*/  S2R R3, SR_TID.X ;  /* 0x0000000000037919 */ /* 0x000e2e0000002100 */
[----:B------:R-:W0:Y:S01]  /*0020*/  S2UR UR4, SR_CTAID.X ;  /* 0x00000000000479c3 */ /* 0x000e220000002500 */
[----:B------:R-:W1:Y:S07]  /*0030*/  LDCU UR5, c[0x0][0x390] ;  /* 0x00007200ff0577ac */ /* 0x000e6e0008000800 */
[----:B------:R-:W0:Y:S02]  /*0040*/  LDC R20, c[0x0][0x360] ;  /* 0x0000d800ff147b82 */ /* 0x000e240000000800 */
[----:B0-----:R-:W-:-:S05]  /*0050*/  IMAD R20, R20, UR4, R3 ;  /* 0x0000000414147c24 */ /* 0x001fca000f8e0203 */
[----:B-1----:R-:W-:-:S13]  /*0060*/  ISETP.GE.AND P0, PT, R20, UR5, PT ;  /* 0x0000000514007c0c */ /* 0x002fda000bf06270 */
[----:B------:R-:W-:Y:S05]  /*0070*/  @P0 EXIT ;  /* 0x000000000000094d */ /* 0x000fea0003800000 */
[----:B------:R-:W0:Y:S01]  /*0080*/  LDC.64 R4, c[0x0][0x380] ;  /* 0x0000e000ff047b82 */ /* 0x000e220000000a00 */
[----:B------:R-:W1:Y:S01]  /*0090*/  LDCU.64 UR8, c[0x0][0x358] ;  /* 0x00006b00ff0877ac */ /* 0x000e620008000a00 */
[----:B------:R-:W2:Y:S01]  /*00a0*/  LDCU UR4, c[0x0][0x3e8] ;  /* 0x00007d00ff0477ac */ /* 0x000ea20008000800 */
[----:B0-----:R-:W-:-:S05]  /*00b0*/  IMAD.WIDE R4, R20, 0x2c, R4 ;  /* 0x0000002c14047825 */ /* 0x001fca00078e0204 */
[----:B-1----:R0:W5:Y:S04]  /*00c0*/  LDG.E R18, desc[UR8][R4.64] ;  /* 0x0000000804127981 */ /* 0x002168000c1e1900 */
[----:B------:R0:W5:Y:S04]  /*00d0*/  LDG.E R19, desc[UR8][R4.64+0x4] ;  /* 0x0000040804137981 */ /* 0x000168000c1e1900 */
[----:B------:R0:W5:Y:S04]  /*00e0*/  LDG.E R17, desc[UR8][R4.64+0x8] ;  /* 0x0000080804117981 */ /* 0x000168000c1e1900 */
[----:B------:R0:W5:Y:S04]  /*00f0*/  LDG.E R16, desc[UR8][R4.64+0xc] ;  /* 0x00000c0804107981 */ /* 0x000168000c1e1900 */
[----:B------:R0:W5:Y:S04]  /*0100*/  LDG.E R15, desc[UR8][R4.64+0x10] ;  /* 0x00001008040f7981 */ /* 0x000168000c1e1900 */
[----:B------:R0:W5:Y:S04]  /*0110*/  LDG.E R14, desc[UR8][R4.64+0x14] ;  /* 0x00001408040e7981 */ /* 0x000168000c1e1900 */
[----:B------:R0:W5:Y:S04]  /*0120*/  LDG.E.U8 R13, desc[UR8][R4.64+0x18] ;  /* 0x00001808040d7981 */ /* 0x000168000c1e1100 */
[----:B------:R0:W5:Y:S01]  /*0130*/  LDG.E R12, desc[UR8][R4.64+0x28] ;  /* 0x00002808040c7981 */ /* 0x000162000c1e1900 */
[----:B--2---:R-:W-:Y:S01]  /*0140*/  FSETP.LT.AND P0, PT, RZ, UR4, PT ;  /* 0x00000004ff007c0b */ /* 0x004fe2000bf01000 */
[----:B------:R-:W-:-:S12]  /*0150*/  HFMA2 R25, -RZ, RZ, 1.875, 0 ;  /* 0x3f800000ff197431 */ /* 0x000fd800000001ff */
[----:B0-----:R-:W-:Y:S05]  /*0160*/  @!P0 BRA `(.L_x_0) ;  /* 0x0000000000f48947 */ /* 0x001fea0003800000 */
[----:B------:R-:W-:Y:S01]  /*0170*/  UISETP.GE.AND UP0, UPT, UR5, 0x1, UPT ;  /* 0x000000010500788c */ /* 0x000fe2000bf06270 */
[----:B------:R-:W-:-:S08]  /*0180*/  MOV R2, 0x3f800000 ;  /* 0x3f80000000027802 */ /* 0x000fd00000000f00 */
[----:B------:R-:W-:Y:S05]  /*0190*/  BRA.U !UP0, `(.L_x_1) ;  /* 0x0000000108b47547 */ /* 0x000fea000b800000 */
[----:B------:R-:W0:Y:S01]  /*01a0*/  LDC R8, c[0x0][0x3b4] ;  /* 0x0000ed00ff087b82 */ /* 0x000e220000000800 */
[----:B------:R-:W-:Y:S01]  /*01b0*/  BSSY.RECONVERGENT B0, `(.L_x_2) ;  /* 0x0000028000007945 */ /* 0x000fe20003800200 */
[----:B------:R-:W-:Y:S01]  /*01c0*/  CS2R R6, SRZ ;  /* 0x0000000000067805 */ /* 0x000fe2000001ff00 */
[----:B------:R-:W1:Y:S05]  /*01d0*/  LDCU UR4, c[0x0][0x390] ;  /* 0x00007200ff0477ac */ /* 0x000e6a0008000800 */
[----:B------:R-:W2:Y:S01]  /*01e0*/  LDC.64 R2, c[0x0][0x380] ;  /* 0x0000e000ff027b82 */ /* 0x000ea20000000a00 */
[----:B01----:R-:W-:-:S07]  /*01f0*/  FADD R8, R8, R8 ;  /* 0x0000000808087221 */ /* 0x003fce0000000000 */
.L_x_8:
[----:B------:R-:W-:Y:S01]  /*0200*/  ISETP.NE.AND P0, PT, R7, R20, PT ;  /* 0x000000140700720c */ /* 0x000fe20003f05270 */
[----:B------:R-:W-:-:S12]  /*0210*/  BSSY.RECONVERGENT B1, `(.L_x_3) ;  /* 0x000001d000017945 */ /* 0x000fd80003800200 */
[----:B------:R-:W-:Y:S05]  /*0220*/  @!P0 BRA `(.L_x_4) ;  /* 0x00000000006c8947 */ /* 0x000fea0003800000 */
[----:B--2---:R-:W-:-:S05]  /*0230*/  IMAD.WIDE.U32 R10, R7, 0x2c, R2 ;  /* 0x0000002c070a7825 */ /* 0x004fca00078e0002 */
[----:B------:R-:W2:Y:S04]  /*0240*/  LDG.E R0, desc[UR8][R10.64+0x4] ;  /* 0x000004080a007981 */ /* 0x000ea8000c1e1900 */
[----:B------:R-:W3:Y:S04]  /*0250*/  LDG.E R9, desc[UR8][R10.64] ;  /* 0x000000080a097981 */ /* 0x000ee8000c1e1900 */
[----:B------:R-:W4:Y:S01]  /*0260*/  LDG.E R22, desc[UR8][R10.64+0x8] ;  /* 0x000008080a167981 */ /* 0x000f22000c1e1900 */
[----:B------:R-:W-:Y:S01]  /*0270*/  BSSY.RECONVERGENT B2, `(.L_x_5) ;  /* 0x0000012000027945 */ /* 0x000fe20003800200 */
[----:B--2--5:R-:W-:Y:S01]  /*0280*/  FADD R0, -R19, R0 ;  /* 0x0000000013007221 */ /* 0x024fe20000000100 */
[----:B---3--:R-:W-:-:S03]  /*0290*/  FADD R9, -R18, R9 ;  /* 0x0000000912097221 */ /* 0x008fc60000000100 */
[----:B------:R-:W-:Y:S01]  /*02a0*/  FMUL R0, R0, R0 ;  /* 0x0000000000007220 */ /* 0x000fe20000400000 */
[----:B----4-:R-:W-:-:S03]  /*02b0*/  FADD R22, -R17, R22 ;  /* 0x0000001611167221 */ /* 0x010fc60000000100 */
[----:B------:R-:W-:-:S04]  /*02c0*/  FFMA R9, R9, R9, R0 ;  /* 0x0000000909097223 */ /* 0x000fc80000000000 */
[----:B------:R-:W-:-:S04]  /*02d0*/  FFMA R22, R22, R22, R9 ;  /* 0x0000001616167223 */ /* 0x000fc80000000009 */
[----:B------:R0:W1:Y:S01]  /*02e0*/  MUFU.RSQ R9, R22 ;  /* 0x0000001600097308 */ /* 0x0000620000001400 */
[----:B------:R-:W-:-:S04]  /*02f0*/  IADD3 R0, PT, PT, R22, -0xd000000, RZ ;  /* 0xf300000016007810 */ /* 0x000fc80007ffe0ff */
[----:B------:R-:W-:-:S13]  /*0300*/  ISETP.GT.U32.AND P0, PT, R0, 0x727fffff, PT ;  /* 0x727fffff0000780c */ /* 0x000fda0003f04070 */
[----:B01----:R-:W-:Y:S05]  /*0310*/  @!P0 BRA `(.L_x_6) ;  /* 0x00000000000c8947 */ /* 0x003fea0003800000 */
[----:B------:R-:W-:-:S07]  /*0320*/  MOV R0, 0x340 ;  /* 0x0000034000007802 */ /* 0x000fce0000000f00 */
[----:B------:R-:W-:Y:S05]  /*0330*/  CALL.REL.NOINC `($__internal_1_$__cuda_sm20_sqrt_rn_f32_slowpath) ;  /* 0x0000007000207944 */ /* 0x000fea0003c00000 */
[----:B------:R-:W-:Y:S05]  /*0340*/  BRA `(.L_x_7) ;  /* 0x0000000000107947 */ /* 0x000fea0003800000 */
.L_x_6:
[----:B------:R-:W-:Y:S01]  /*0350*/  FMUL.FTZ R39, R22, R9 ;  /* 0x0000000916277220 */ /* 0x000fe20000410000 */
[----:B------:R-:W-:-:S03]  /*0360*/  FMUL.FTZ R9, R9, 0.5 ;  /* 0x3f00000009097820 */ /* 0x000fc60000410000 */
[----:B------:R-:W-:-:S04]  /*0370*/  FFMA R0, -R39, R39, R22 ;  /* 0x0000002727007223 */ /* 0x000fc80000000116 */
[----:B------:R-:W-:-:S07]  /*0380*/  FFMA R39, R0, R9, R39 ;  /* 0x0000000900277223 */ /* 0x000fce0000000027 */
.L_x_7:
[----:B------:R-:W-:Y:S05]  /*0390*/  BSYNC.RECONVERGENT B2 ;  /* 0x0000000000027941 */ /* 0x000fea0003800200 */
.L_x_5:
[----:B------:R-:W-:Y:S02]  /*03a0*/  FSETP.GEU.AND P0, PT, R39, R8, PT ;  /* 0x000000082700720b */ /* 0x000fe40003f0e000 */
[----:B------:R-:W-:-:S11]  /*03b0*/  IADD3 R0, PT, PT, R6, 0x1, RZ ;  /* 0x0000000106007810 */ /* 0x000fd60007ffe0ff */
[----:B------:R-:W-:-:S05]  /*03c0*/  @P0 IADD3 R0, PT, PT, R6, RZ, RZ ;  /* 0x000000ff06000210 */ /* 0x000fca0007ffe0ff */
[----:B------:R-:W-:-:S07]  /*03d0*/  IMAD.MOV.U32 R6, RZ, RZ, R0 ;  /* 0x000000ffff067224 */ /* 0x000fce00078e0000 */
.L_x_4:
[----:B------:R-:W-:Y:S05]  /*03e0*/  BSYNC.RECONVERGENT B1 ;  /* 0x0000000000017941 */ /* 0x000fea0003800200 */
.L_x_3:
[----:B------:R-:W-:Y:S02]  /*03f0*/  IADD3 R7, PT, PT, R7, 0x1, RZ ;  /* 0x0000000107077810 */ /* 0x000fe40007ffe0ff */
[----:B------:R-:W-:Y:S02]  /*0400*/  ISETP.LT.AND P1, PT, R6, 0x14, PT ;  /* 0x000000140600780c */ /* 0x000fe40003f21270 */
[----:B------:R-:W-:-:S13]  /*0410*/  ISETP.GE.AND P0, PT, R7, UR4, PT ;  /* 0x0000000407007c0c */ /* 0x000fda000bf06270 */
[----:B------:R-:W-:Y:S05]  /*0420*/  @!P0 BRA P1, `(.L_x_8) ;  /* 0xfffffffc00748947 */ /* 0x000fea000083ffff */
[----:B------:R-:W-:Y:S05]  /*0430*/  BSYNC.RECONVERGENT B0 ;  /* 0x0000000000007941 */ /* 0x000fea0003800200 */
.L_x_2:
[----:B--2---:R-:W-:Y:S02]  /*0440*/  I2FP.F32.S32 R2, R6 ;  /* 0x0000000600027245 */ /* 0x004fe40000201400 */
[----:B------:R-:W-:-:S05]  /*0450*/  MOV R3, 0x3f800000 ;  /* 0x3f80000000037802 */ /* 0x000fca0000000f00 */
[----:B------:R-:W-:-:S07]  /*0460*/  FFMA R2, R2, 0.10000000149011611938, R3 ;  /* 0x3dcccccd02027823 */ /* 0x000fce0000000003 */
.L_x_1:
[----:B------:R-:W-:Y:S01]  /*0470*/  IADD3 R0, PT, PT, R2, 0x1800000, RZ ;  /* 0x0180000002007810 */ /* 0x000fe20007ffe0ff */
[----:B------:R-:W-:Y:S03]  /*0480*/  BSSY.RECONVERGENT B0, `(.L_x_0) ;  /* 0x000000b000007945 */ /* 0x000fe60003800200 */
[----:B------:R-:W-:-:S04]  /*0490*/  LOP3.LUT R0, R0, 0x7f800000, RZ, 0xc0, !PT ;  /* 0x7f80000000007812 */ /* 0x000fc800078ec0ff */
[----:B------:R-:W-:-:S13]  /*04a0*/  ISETP.GT.U32.AND P0, PT, R0, 0x1ffffff, PT ;  /* 0x01ffffff0000780c */ /* 0x000fda0003f04070 */
[----:B------:R-:W-:Y:S05]  /*04b0*/  @P0 BRA `(.L_x_9) ;  /* 0x00000000000c0947 */ /* 0x000fea0003800000 */
[----:B------:R-:W-:-:S07]  /*04c0*/  MOV R9, 0x4e0 ;  /* 0x000004e000097802 */ /* 0x000fce0000000f00 */
[----:B-----5:R-:W-:Y:S05]  /*04d0*/  CALL.REL.NOINC `($__internal_0_$__cuda_sm20_rcp_rn_f32_slowpath) ;  /* 0x0000006800e07944 */ /* 0x020fea0003c00000 */
[----:B------:R-:W-:Y:S05]  /*04e0*/  BRA `(.L_x_10) ;  /* 0x0000000000107947 */ /* 0x000fea0003800000 */
.L_x_9:
[----:B------:R-:W0:Y:S02]  /*04f0*/  MUFU.RCP R25, R2 ;  /* 0x0000000200197308 */ /* 0x000e240000001000 */
[----:B0-----:R-:W-:-:S04]  /*0500*/  FFMA R0, R25, R2, -1 ;  /* 0xbf80000019007423 */ /* 0x001fc80000000002 */
[----:B------:R-:W-:-:S04]  /*0510*/  FADD.FTZ R0, -R0, -RZ ;  /* 0x800000ff00007221 */ /* 0x000fc80000010100 */
[----:B------:R-:W-:-:S07]  /*0520*/  FFMA R25, R25, R0, R25 ;  /* 0x0000000019197223 */ /* 0x000fce0000000019 */
.L_x_10:
[----:B------:R-:W-:Y:S05]  /*0530*/  BSYNC.RECONVERGENT B0 ;  /* 0x0000000000007941 */ /* 0x000fea0003800200 */
.L_x_0:
[----:B------:R-:W0:Y:S01]  /*0540*/  LDCU UR6, c[0x0][0x394] ;  /* 0x00007280ff0677ac */ /* 0x000e220008000800 */
[----:B------:R-:W-:Y:S01]  /*0550*/  MOV R9, RZ ;  /* 0x000000ff00097202 */ /* 0x000fe20000000f00 */
[----:B------:R-:W-:Y:S01]  /*0560*/  IMAD.MOV.U32 R24, RZ, RZ, RZ ;  /* 0x000000ffff187224 */ /* 0x000fe200078e00ff */
[----:B------:R-:W-:Y:S01]  /*0570*/  MOV R10, RZ ;  /* 0x000000ff000a7202 */ /* 0x000fe20000000f00 */
[----:B0-----:R-:W-:-:S09]  /*0580*/  UISETP.GE.AND UP0, UPT, UR6, 0x1, UPT ;  /* 0x000000010600788c */ /* 0x001fd2000bf06270 */
[----:B------:R-:W-:Y:S05]  /*0590*/  BRA.U !UP0, `(.L_x_11) ;  /* 0x0000001908987547 */ /* 0x000fea000b800000 */
[----:B------:R-:W0:Y:S01]  /*05a0*/  LDC.64 R2, c[0x0][0x3c0] ;  /* 0x0000f000ff027b82 */ /* 0x000e220000000a00 */
[----:B------:R-:W0:Y:S01]  /*05b0*/  LDCU UR4, c[0x0][0x3bc] ;  /* 0x00007780ff0477ac */ /* 0x000e220008000800 */
[----:B------:R-:W-:Y:S01]  /*05c0*/  HFMA2 R24, -RZ, RZ, 0, 0 ;  /* 0x00000000ff187431 */ /* 0x000fe200000001ff */
[----:B------:R-:W-:Y:S01]  /*05d0*/  MOV R10, RZ ;  /* 0x000000ff000a7202 */ /* 0x000fe20000000f00 */
[----:B------:R-:W-:Y:S01]  /*05e0*/  HFMA2 R9, -RZ, RZ, 0, 0 ;  /* 0x00000000ff097431 */ /* 0x000fe200000001ff */
[----:B------:R-:W1:Y:S01]  /*05f0*/  LDCU UR5, c[0x0][0x3d8] ;  /* 0x00007b00ff0577ac */ /* 0x000e620008000800 */
[----:B------:R-:W-:Y:S01]  /*0600*/  UISETP.NE.AND UP0, UPT, UR6, 0x1, UPT ;  /* 0x000000010600788c */ /* 0x000fe2000bf05270 */
[----:B0-----:R-:W-:Y:S01]  /*0610*/  FADD R0, R2, UR4 ;  /* 0x0000000402007e21 */ /* 0x001fe20008000000 */
[----:B------:R-:W-:-:S03]  /*0620*/  UMOV UR4, URZ ;  /* 0x000000ff00047c82 */ /* 0x000fc60008000000 */
[----:B------:R-:W-:-:S04]  /*0630*/  FADD R0, R0, R3 ;  /* 0x0000000300007221 */ /* 0x000fc80000000000 */
[----:B-1----:R-:W-:Y:S01]  /*0640*/  FADD R0, R0, UR5 ;  /* 0x0000000500007e21 */ /* 0x002fe20008000000 */
[----:B------:R-:W-:-:S03]  /*0650*/  UMOV UR5, URZ ;  /* 0x000000ff00057c82 */ /* 0x000fc60008000000 */
[----:B------:R-:W-:Y:S01]  /*0660*/  FADD R23, R0, 0.0010000000474974513054 ;  /* 0x3a83126f00177421 */ /* 0x000fe20000000000 */
[----:B------:R-:W-:Y:S06]  /*0670*/  BRA.U !UP0, `(.L_x_12) ;  /* 0x00000011082c7547 */ /* 0x000fec000b800000 */
[----:B------:R-:W-:Y:S01]  /*0680*/  MOV R24, RZ ;  /* 0x000000ff00187202 */ /* 0x000fe20000000f00 */
[----:B------:R-:W0:Y:S01]  /*0690*/  LDCU UR10, c[0x0][0x390] ;  /* 0x00007200ff0a77ac */ /* 0x000e220008000800 */
[----:B------:R-:W-:Y:S01]  /*06a0*/  MOV R21, RZ ;  /* 0x000000ff00157202 */ /* 0x000fe20000000f00 */
[----:B------:R-:W1:Y:S01]  /*06b0*/  LDCU UR11, c[0x0][0x3bc] ;  /* 0x00007780ff0b77ac */ /* 0x000e620008000800 */
[----:B------:R-:W2:Y:S01]  /*06c0*/  LDCU UR14, c[0x0][0x3d8] ;  /* 0x00007b00ff0e77ac */ /* 0x000ea20008000800 */
[----:B------:R-:W3:Y:S01]  /*06d0*/  LDCU UR5, c[0x0][0x3dc] ;  /* 0x00007b80ff0577ac */ /* 0x000ee20008000800 */
[----:B------:R-:W4:Y:S01]  /*06e0*/  LDCU UR7, c[0x0][0x3a4] ;  /* 0x00007480ff0777ac */ /* 0x000f220008000800 */
[----:B------:R-:W0:Y:S01]  /*06f0*/  LDCU.64 UR12, c[0x0][0x3c0] ;  /* 0x00007800ff0c77ac */ /* 0x000e220008000a00 */
[----:B------:R-:W-:-:S12]  /*0700*/  ULOP3.LUT UR4, UR6, 0x7ffffffe, URZ, 0xc0, !UPT ;  /* 0x7ffffffe06047892 */ /* 0x000fd8000f8ec0ff */
.L_x_43:
[----:B01----:R-:W1:Y:S02]  /*0710*/  LDC.64 R36, c[0x0][0x388] ;  /* 0x0000e200ff247b82 */ /* 0x003e640000000a00 */
[----:B-1----:R-:W-:-:S05]  /*0720*/  IMAD.WIDE.U32 R36, R21, 0x20, R36 ;  /* 0x0000002015247825 */ /* 0x002fca00078e0024 */
[----:B------:R-:W2:Y:S01]  /*0730*/  LDG.E R7, desc[UR8][R36.64] ;  /* 0x0000000824077981 */ /* 0x000ea2000c1e1900 */
[----:B------:R-:W-:Y:S01]  /*0740*/  VIADD R21, R21, 0x2 ;  /* 0x0000000215157836 */ /* 0x000fe20000000000 */
[----:B------:R-:W-:Y:S01]  /*0750*/  BSSY.RECONVERGENT B0, `(.L_x_13) ;  /* 0x0000010000007945 */ /* 0x000fe20003800200 */
[----:B------:R-:W-:Y:S01]  /*0760*/  HFMA2 R0, -RZ, RZ, 1.875, 0 ;  /* 0x3f800000ff007431 */ /* 0x000fe200000001ff */
[----:B------:R-:W-:Y:S02]  /*0770*/  MOV R11, 0x3f800000 ;  /* 0x3f800000000b7802 */ /* 0x000fe40000000f00 */
[----:B------:R-:W-:Y:S02]  /*0780*/  ISETP.NE.AND P1, PT, R21, UR4, PT ;  /* 0x0000000415007c0c */ /* 0x000fe4000bf25270 */
[----:B--2---:R-:W-:-:S13]  /*0790*/  ISETP.NE.AND P0, PT, R7, R20, PT ;  /* 0x000000140700720c */ /* 0x004fda0003f05270 */
[----:B------:R-:W-:Y:S05]  /*07a0*/  @P0 BRA `(.L_x_14) ;  /* 0x0000000000080947 */ /* 0x000fea0003800000 */
[----:B------:R1:W5:Y:S01]  /*07b0*/  LDG.E R3, desc[UR8][R36.64+0x4] ;  /* 0x0000040824037981 */ /* 0x000362000c1e1900 */
[----:B------:R-:W-:Y:S05]  /*07c0*/  BRA `(.L_x_15) ;  /* 0x0000000000207947 */ /* 0x000fea0003800000 */
.L_x_14:
[----:B------:R-:W2:Y:S02]  /*07d0*/  LDG.E R3, desc[UR8][R36.64+0x4] ;  /* 0x0000040824037981 */ /* 0x000ea4000c1e1900 */
[----:B--2---:R-:W-:Y:S02]  /*07e0*/  ISETP.NE.AND P0, PT, R3, R20, PT ;  /* 0x000000140300720c */ /* 0x004fe40003f05270 */
[----:B------:R-:W-:-:S11]  /*07f0*/  MOV R3, 0xffffffff ;  /* 0xffffffff00037802 */ /* 0x000fd60000000f00 */
[----:B------:R-:W-:Y:S05]  /*0800*/  @P0 BRA `(.L_x_15) ;  /* 0x0000000000100947 */ /* 0x000fea0003800000 */
[----:B------:R-:W2:Y:S01]  /*0810*/  LDG.E.U8 R2, desc[UR8][R36.64+0x1d] ;  /* 0x00001d0824027981 */ /* 0x000ea2000c1e1100 */
[----:B------:R-:W-:Y:S02]  /*0820*/  MOV R3, R7 ;  /* 0x0000000700037202 */ /* 0x000fe40000000f00 */
[----:B--2---:R-:W-:-:S04]  /*0830*/  ISETP.NE.AND P0, PT, R2, RZ, PT ;  /* 0x000000ff0200720c */ /* 0x004fc80003f05270 */
[----:B------:R-:W-:-:S09]  /*0840*/  FSEL R11, R0, 0.5, P0 ;  /* 0x3f000000000b7808 */ /* 0x000fd20000000000 */
.L_x_15:
[----:B0--34-:R-:W-:Y:S05]  /*0850*/  BSYNC.RECONVERGENT B0 ;  /* 0x0000000000007941 */ /* 0x019fea0003800200 */
.L_x_13:
[C---:B-----5:R-:W-:Y:S01]  /*0860*/  ISETP.GE.AND P0, PT, R3.reuse, UR10, PT ;  /* 0x0000000a03007c0c */ /* 0x060fe2000bf06270 */
[----:B------:R-:W-:Y:S03]  /*0870*/  BSSY.RECONVERGENT B2, `(.L_x_16) ;  /* 0x000006b000027945 */ /* 0x000fe60003800200 */
[----:B------:R-:W-:-:S13]  /*0880*/  ISETP.LT.OR P0, PT, R3, RZ, P0 ;  /* 0x000000ff0300720c */ /* 0x000fda0000701670 */
[----:B------:R-:W-:Y:S05]  /*0890*/  @P0 BRA `(.L_x_17) ;  /* 0x0000000400a00947 */ /* 0x000fea0003800000 */
[----:B------:R-:W0:Y:S02]  /*08a0*/  LDC.64 R26, c[0x0][0x380] ;  /* 0x0000e000ff1a7b82 */ /* 0x000e240000000a00 */
[----:B0-----:R-:W-:-:S05]  /*08b0*/  IMAD.WIDE.U32 R26, R3, 0x2c, R26 ;  /* 0x0000002c031a7825 */ /* 0x001fca00078e001a */
[----:B------:R-:W2:Y:S04]  /*08c0*/  LDG.E R6, desc[UR8][R26.64+0x4] ;  /* 0x000004081a067981 */ /* 0x000ea8000c1e1900 */
[----:B------:R-:W3:Y:S04]  /*08d0*/  LDG.E R7, desc[UR8][R26.64] ;  /* 0x000000081a077981 */ /* 0x000ee8000c1e1900 */
[----:B------:R-:W4:Y:S01]  /*08e0*/  LDG.E R0, desc[UR8][R26.64+0x8] ;  /* 0x000008081a007981 */ /* 0x000f22000c1e1900 */
[----:B------:R-:W-:Y:S01]  /*08f0*/  BSSY.RECONVERGENT B0, `(.L_x_18) ;  /* 0x0000012000007945 */ /* 0x000fe20003800200 */
[----:B--2---:R-:W-:Y:S01]  /*0900*/  FADD R6, -R19, R6 ;  /* 0x0000000613067221 */ /* 0x004fe20000000100 */
[----:B---3--:R-:W-:-:S03]  /*0910*/  FADD R7, -R18, R7 ;  /* 0x0000000712077221 */ /* 0x008fc60000000100 */
[----:B------:R-:W-:Y:S01]  /*0920*/  FMUL R2, R6, R6 ;  /* 0x0000000606027220 */ /* 0x000fe20000400000 */
[----:B----4-:R-:W-:-:S03]  /*0930*/  FADD R3, -R17, R0 ;  /* 0x0000000011037221 */ /* 0x010fc60000000100 */
[----:B------:R-:W-:-:S04]  /*0940*/  FFMA R2, R7, R7, R2 ;  /* 0x0000000707027223 */ /* 0x000fc80000000002 */
[----:B------:R-:W-:-:S04]  /*0950*/  FFMA R22, R3, R3, R2 ;  /* 0x0000000303167223 */ /* 0x000fc80000000002 */
[----:B------:R0:W2:Y:S01]  /*0960*/  MUFU.RSQ R29, R22 ;  /* 0x00000016001d7308 */ /* 0x0000a20000001400 */
[----:B------:R-:W-:-:S04]  /*0970*/  IADD3 R0, PT, PT, R22, -0xd000000, RZ ;  /* 0xf300000016007810 */ /* 0x000fc80007ffe0ff */
[----:B------:R-:W-:-:S13]  /*0980*/  ISETP.GT.U32.AND P0, PT, R0, 0x727fffff, PT ;  /* 0x727fffff0000780c */ /* 0x000fda0003f04070 */
[----:B0-2---:R-:W-:Y:S05]  /*0990*/  @!P0 BRA `(.L_x_19) ;  /* 0x00000000000c8947 */ /* 0x005fea0003800000 */
[----:B------:R-:W-:-:S07]  /*09a0*/  MOV R0, 0x9c0 ;  /* 0x000009c000007802 */ /* 0x000fce0000000f00 */
[----:B-1----:R-:W-:Y:S05]  /*09b0*/  CALL.REL.NOINC `($__internal_1_$__cuda_sm20_sqrt_rn_f32_slowpath) ;  /* 0x0000006800807944 */ /* 0x002fea0003c00000 */
[----:B------:R-:W-:Y:S05]  /*09c0*/  BRA `(.L_x_20) ;  /* 0x0000000000107947 */ /* 0x000fea0003800000 */
.L_x_19:
[----:B------:R-:W-:Y:S01]  /*09d0*/  FMUL.FTZ R39, R22, R29 ;  /* 0x0000001d16277220 */ /* 0x000fe20000410000 */
[----:B------:R-:W-:-:S03]  /*09e0*/  FMUL.FTZ R2, R29, 0.5 ;  /* 0x3f0000001d027820 */ /* 0x000fc60000410000 */
[----:B------:R-:W-:-:S04]  /*09f0*/  FFMA R0, -R39, R39, R22 ;  /* 0x0000002727007223 */ /* 0x000fc80000000116 */
[----:B------:R-:W-:-:S07]  /*0a00*/  FFMA R39, R0, R2, R39 ;  /* 0x0000000200277223 */ /* 0x000fce0000000027 */
.L_x_20:
[----:B------:R-:W-:Y:S05]  /*0a10*/  BSYNC.RECONVERGENT B0 ;  /* 0x0000000000007941 */ /* 0x000fea0003800200 */
.L_x_18:
[C---:B------:R-:W-:Y:S01]  /*0a20*/  FADD R26, R39.reuse, 9.9999999392252902908e-09 ;  /* 0x322bcc77271a7421 */ /* 0x040fe20000000000 */
[----:B------:R-:W-:Y:S01]  /*0a30*/  BSSY.RECONVERGENT B3, `(.L_x_21) ;  /* 0x000000f000037945 */ /* 0x000fe20003800200 */
[----:B------:R-:W-:Y:S02]  /*0a40*/  FADD R2, R39, 0.0010000000474974513054 ;  /* 0x3a83126f27027421 */ /* 0x000fe40000000000 */
[----:B------:R-:W0:Y:S08]  /*0a50*/  MUFU.RCP R27, R26 ;  /* 0x0000001a001b7308 */ /* 0x000e300000001000 */
[----:B------:R-:W2:Y:S01]  /*0a60*/  FCHK P0, R7, R26 ;  /* 0x0000001a07007302 */ /* 0x000ea20000000000 */
[----:B0-----:R-:W-:-:S04]  /*0a70*/  FFMA R0, -R26, R27, 1 ;  /* 0x3f8000001a007423 */ /* 0x001fc8000000011b */
[----:B------:R-:W-:-:S04]  /*0a80*/  FFMA R0, R27, R0, R27 ;  /* 0x000000001b007223 */ /* 0x000fc8000000001b */
[----:B------:R-:W-:-:S04]  /*0a90*/  FFMA R27, R7, R0, RZ ;  /* 0x00000000071b7223 */ /* 0x000fc800000000ff */
[----:B------:R-:W-:-:S04]  /*0aa0*/  FFMA R8, -R26, R27, R7 ;  /* 0x0000001b1a087223 */ /* 0x000fc80000000107 */
[----:B------:R-:W-:Y:S01]  /*0ab0*/  FFMA R8, R0, R8, R27 ;  /* 0x0000000800087223 */ /* 0x000fe2000000001b */
[----:B--2---:R-:W-:Y:S06]  /*0ac0*/  @!P0 BRA `(.L_x_22) ;  /* 0x0000000000148947 */ /* 0x004fec0003800000 */
[----:B------:R-:W-:Y:S01]  /*0ad0*/  IMAD.MOV.U32 R0, RZ, RZ, R7 ;  /* 0x000000ffff007224 */ /* 0x000fe200078e0007 */
[----:B------:R-:W-:Y:S02]  /*0ae0*/  MOV R35, R26 ;  /* 0x0000001a00237202 */ /* 0x000fe40000000f00 */
[----:B------:R-:W-:-:S07]  /*0af0*/  MOV R22, 0xb10 ;  /* 0x00000b1000167802 */ /* 0x000fce0000000f00 */
[----:B-1----:R-:W-:Y:S05]  /*0b00*/  CALL.REL.NOINC `($__internal_2_$__cuda_sm3x_div_rn_noftz_f32_slowpath) ;  /* 0x0000006800887944 */ /* 0x002fea0003c00000 */
[----:B------:R-:W-:-:S07]  /*0b10*/  MOV R8, R0 ;  /* 0x0000000000087202 */ /* 0x000fce0000000f00 */
.L_x_22:
[----:B------:R-:W-:Y:S05]  /*0b20*/  BSYNC.RECONVERGENT B3 ;  /* 0x0000000000037941 */ /* 0x000fea0003800200 */
.L_x_21:
[----:B------:R-:W0:Y:S01]  /*0b30*/  MUFU.RCP R7, R26 ;  /* 0x0000001a00077308 */ /* 0x000e220000001000 */
[----:B------:R-:W-:Y:S07]  /*0b40*/  BSSY.RECONVERGENT B3, `(.L_x_23) ;  /* 0x000000d000037945 */ /* 0x000fee0003800200 */
[----:B------:R-:W2:Y:S01]  /*0b50*/  FCHK P0, R6, R26 ;  /* 0x0000001a06007302 */ /* 0x000ea20000000000 */
[----:B0-----:R-:W-:-:S04]  /*0b60*/  FFMA R0, -R26, R7, 1 ;  /* 0x3f8000001a007423 */ /* 0x001fc80000000107 */
[----:B------:R-:W-:-:S04]  /*0b70*/  FFMA R22, R7, R0, R7 ;  /* 0x0000000007167223 */ /* 0x000fc80000000007 */
[----:B------:R-:W-:-:S04]  /*0b80*/  FFMA R7, R6, R22, RZ ;  /* 0x0000001606077223 */ /* 0x000fc800000000ff */
[----:B------:R-:W-:-:S04]  /*0b90*/  FFMA R0, -R26, R7, R6 ;  /* 0x000000071a007223 */ /* 0x000fc80000000106 */
[----:B------:R-:W-:Y:S01]  /*0ba0*/  FFMA R7, R22, R0, R7 ;  /* 0x0000000016077223 */ /* 0x000fe20000000007 */
[----:B--2---:R-:W-:Y:S06]  /*0bb0*/  @!P0 BRA `(.L_x_24) ;  /* 0x0000000000148947 */ /* 0x004fec0003800000 */
[----:B------:R-:W-:Y:S02]  /*0bc0*/  MOV R0, R6 ;  /* 0x0000000600007202 */ /* 0x000fe40000000f00 */
[----:B------:R-:W-:Y:S02]  /*0bd0*/  MOV R35, R26 ;  /* 0x0000001a00237202 */ /* 0x000fe40000000f00 */
[----:B------:R-:W-:-:S07]  /*0be0*/  MOV R22, 0xc00 ;  /* 0x00000c0000167802 */ /* 0x000fce0000000f00 */
[----:B-1----:R-:W-:Y:S05]  /*0bf0*/  CALL.REL.NOINC `($__internal_2_$__cuda_sm3x_div_rn_noftz_f32_slowpath) ;  /* 0x00000068004c7944 */ /* 0x002fea0003c00000 */
[----:B------:R-:W-:-:S07]  /*0c00*/  MOV R7, R0 ;  /* 0x0000000000077202 */ /* 0x000fce0000000f00 */
.L_x_24:
[----:B------:R-:W-:Y:S05]  /*0c10*/  BSYNC.RECONVERGENT B3 ;  /* 0x0000000000037941 */ /* 0x000fea0003800200 */
.L_x_23:
        /* <DEDUP_REMOVED lines=14> */
.L_x_26:
[----:B------:R-:W-:Y:S05]  /*0d00*/  BSYNC.RECONVERGENT B3 ;  /* 0x0000000000037941 */ /* 0x000fea0003800200 */
.L_x_25:
[----:B------:R-:W2:Y:S04]  /*0d10*/  LDG.E R3, desc[UR8][R36.64+0x14] ;  /* 0x0000140824037981 */ /* 0x000ea8000c1e1900 */
[----:B------:R-:W3:Y:S04]  /*0d20*/  LDG.E R0, desc[UR8][R36.64+0xc] ;  /* 0x00000c0824007981 */ /* 0x000ee8000c1e1900 */
[----:B------:R-:W4:Y:S04]  /*0d30*/  LDG.E R22, desc[UR8][R36.64+0x10] ;  /* 0x0000100824167981 */ /* 0x000f28000c1e1900 */
[----:B------:R-:W5:Y:S01]  /*0d40*/  LDG.E R26, desc[UR8][R36.64+0x18] ;  /* 0x00001808241a7981 */ /* 0x000f62000c1e1900 */
[----:B------:R-:W0:Y:S02]  /*0d50*/  MUFU.RCP R28, R23 ;  /* 0x00000017001c7308 */ /* 0x000e240000001000 */
[----:B0-----:R-:W-:-:S04]  /*0d60*/  FFMA R27, -R23, R28, 1 ;  /* 0x3f800000171b7423 */ /* 0x001fc8000000011c */
[----:B------:R-:W-:Y:S01]  /*0d70*/  FFMA R27, R28, R27, R28 ;  /* 0x0000001b1c1b7223 */ /* 0x000fe2000000001c */
[----:B--2---:R-:W-:-:S04]  /*0d80*/  FMUL R3, R3, UR12 ;  /* 0x0000000c03037c20 */ /* 0x004fc80008400000 */
[----:B---3--:R-:W-:-:S04]  /*0d90*/  FFMA R3, R0, UR11, R3 ;  /* 0x0000000b00037c23 */ /* 0x008fc80008000003 */
[----:B----4-:R-:W-:-:S04]  /*0da0*/  FFMA R3, R22, UR13, R3 ;  /* 0x0000000d16037c23 */ /* 0x010fc80008000003 */
[----:B-----5:R-:W-:-:S04]  /*0db0*/  FFMA R0, R26, UR14, R3 ;  /* 0x0000000e1a007c23 */ /* 0x020fc80008000003 */
[----:B------:R-:W0:Y:S01]  /*0dc0*/  FCHK P0, R0, R23 ;  /* 0x0000001700007302 */ /* 0x000e220000000000 */
[----:B------:R-:W-:-:S04]  /*0dd0*/  FFMA R22, R0, R27, RZ ;  /* 0x0000001b00167223 */ /* 0x000fc800000000ff */
[----:B------:R-:W-:-:S04]  /*0de0*/  FFMA R3, -R23, R22, R0 ;  /* 0x0000001617037223 */ /* 0x000fc80000000100 */
[----:B------:R-:W-:Y:S01]  /*0df0*/  FFMA R3, R27, R3, R22 ;  /* 0x000000031b037223 */ /* 0x000fe20000000016 */
[----:B0-----:R-:W-:Y:S06]  /*0e00*/  @!P0 BRA `(.L_x_27) ;  /* 0x0000000000108947 */ /* 0x001fec0003800000 */
[----:B------:R-:W-:Y:S02]  /*0e10*/  MOV R35, R23 ;  /* 0x0000001700237202 */ /* 0x000fe40000000f00 */
[----:B------:R-:W-:-:S07]  /*0e20*/  MOV R22, 0xe40 ;  /* 0x00000e4000167802 */ /* 0x000fce0000000f00 */
[----:B-1----:R-:W-:Y:S05]  /*0e30*/  CALL.REL.NOINC `($__internal_2_$__cuda_sm3x_div_rn_noftz_f32_slowpath) ;  /* 0x0000006400bc7944 */ /* 0x002fea0003c00000 */
[----:B------:R-:W-:-:S07]  /*0e40*/  MOV R3, R0 ;  /* 0x0000000000037202 */ /* 0x000fce0000000f00 */
.L_x_27:
[----:B------:R-:W-:Y:S02]  /*0e50*/  HFMA2 R0, -RZ, RZ, 1.75, 0 ;  /* 0x3f000000ff007431 */ /* 0x000fe400000001ff */
[----:B------:R-:W-:-:S04]  /*0e60*/  FADD R27, -R3, 2 ;  /* 0x40000000031b7421 */ /* 0x000fc80000000100 */
[----:B------:R-:W-:-:S04]  /*0e70*/  FFMA R2, -R27, UR5, R2 ;  /* 0x000000051b027c23 */ /* 0x000fc80008000102 */
[----:B------:R-:W-:Y:S01]  /*0e80*/  FMUL R2, R2, -UR7 ;  /* 0x8000000702027c20 */ /* 0x000fe20008400000 */
[----:B------:R-:W-:-:S04]  /*0e90*/  FFMA R3, R3, R0, 0.5 ;  /* 0x3f00000003037423 */ /* 0x000fc80000000000 */
[----:B------:R-:W-:-:S04]  /*0ea0*/  FMUL R2, R2, R3 ;  /* 0x0000000302027220 */ /* 0x000fc80000400000 */
[----:B------:R-:W-:-:S04]  /*0eb0*/  FMUL R11, R2, R11 ;  /* 0x0000000b020b7220 */ /* 0x000fc80000400000 */
[C---:B------:R-:W-:Y:S01]  /*0ec0*/  FMUL R3, R11.reuse, R8 ;  /* 0x000000080b037220 */ /* 0x040fe20000400000 */
[C---:B------:R-:W-:Y:S01]  /*0ed0*/  FMUL R7, R11.reuse, R7 ;  /* 0x000000070b077220 */ /* 0x040fe20000400000 */
[----:B------:R-:W-:Y:S02]  /*0ee0*/  FMUL R6, R11, R6 ;  /* 0x000000060b067220 */ /* 0x000fe40000400000 */
[-C--:B------:R-:W-:Y:S01]  /*0ef0*/  FFMA R24, R3, R25.reuse, R24 ;  /* 0x0000001903187223 */ /* 0x080fe20000000018 */
[-C--:B------:R-:W-:Y:S01]  /*0f00*/  FFMA R10, R7, R25.reuse, R10 ;  /* 0x00000019070a7223 */ /* 0x080fe2000000000a */
[----:B------:R-:W-:-:S07]  /*0f10*/  FFMA R9, R6, R25, R9 ;  /* 0x0000001906097223 */ /* 0x000fce0000000009 */
.L_x_17:
[----:B------:R-:W-:Y:S05]  /*0f20*/  BSYNC.RECONVERGENT B2 ;  /* 0x0000000000027941 */ /* 0x000fea0003800200 */
.L_x_16:
[----:B------:R-:W2:Y:S01]  /*0f30*/  LDG.E R7, desc[UR8][R36.64+0x20] ;  /* 0x0000200824077981 */ /* 0x000ea2000c1e1900 */
[----:B------:R-:W-:Y:S01]  /*0f40*/  BSSY.RECONVERGENT B0, `(.L_x_28) ;  /* 0x000000f000007945 */ /* 0x000fe20003800200 */
[----:B------:R-:W-:Y:S01]  /*0f50*/  IMAD.MOV.U32 R11, RZ, RZ, 0x3f800000 ;  /* 0x3f800000ff0b7424 */ /* 0x000fe200078e00ff */
[----:B--2---:R-:W-:-:S13]  /*0f60*/  ISETP.NE.AND P0, PT, R7, R20, PT ;  /* 0x000000140700720c */ /* 0x004fda0003f05270 */
[----:B------:R-:W-:Y:S05]  /*0f70*/  @!P0 BRA `(.L_x_29) ;  /* 0x0000000000288947 */ /* 0x000fea0003800000 */
[----:B------:R-:W2:Y:S02]  /*0f80*/  LDG.E R3, desc[UR8][R36.64+0x24] ;  /* 0x0000240824037981 */ /* 0x000ea4000c1e1900 */
[----:B--2---:R-:W-:Y:S02]  /*0f90*/  ISETP.NE.AND P0, PT, R3, R20, PT ;  /* 0x000000140300720c */ /* 0x004fe40003f05270 */
[----:B------:R-:W-:-:S11]  /*0fa0*/  MOV R3, 0xffffffff ;  /* 0xffffffff00037802 */ /* 0x000fd60000000f00 */
[----:B------:R-:W-:Y:S05]  /*0fb0*/  @P0 BRA `(.L_x_30) ;  /* 0x00000000001c0947 */ /* 0x000fea0003800000 */
[----:B------:R-:W2:Y:S01]  /*0fc0*/  LDG.E.U8 R0, desc[UR8][R36.64+0x3d] ;  /* 0x00003d0824007981 */ /* 0x000ea2000c1e1100 */
[----:B------:R-:W-:Y:S01]  /*0fd0*/  HFMA2 R11, -RZ, RZ, 1.75, 0 ;  /* 0x3f000000ff0b7431 */ /* 0x000fe200000001ff */
[----:B------:R-:W-:Y:S02]  /*0fe0*/  MOV R3, R7 ;  /* 0x0000000700037202 */ /* 0x000fe40000000f00 */
[----:B--2---:R-:W-:-:S04]  /*0ff0*/  ISETP.NE.AND P0, PT, R0, RZ, PT ;  /* 0x000000ff0000720c */ /* 0x004fc80003f05270 */
[----:B------:R-:W-:Y:S01]  /*1000*/  FSEL R11, R11, 1, !P0 ;  /* 0x3f8000000b0b7808 */ /* 0x000fe20004000000 */
[----:B------:R-:W-:Y:S08]  /*1010*/  BRA `(.L_x_30) ;  /* 0x0000000000047947 */ /* 0x000ff00003800000 */
.L_x_29:
[----:B------:R0:W5:Y:S02]  /*1020*/  LDG.E R3, desc[UR8][R36.64+0x24] ;  /* 0x0000240824037981 */ /* 0x000164000c1e1900 */
.L_x_30:
[----:B------:R-:W-:Y:S05]  /*1030*/  BSYNC.RECONVERGENT B0 ;  /* 0x0000000000007941 */ /* 0x000fea0003800200 */
.L_x_28:
[C---:B-----5:R-:W-:Y:S01]  /*1040*/  ISETP.GE.AND P0, PT, R3.reuse, UR10, PT ;  /* 0x0000000a03007c0c */ /* 0x060fe2000bf06270 */
[----:B------:R-:W-:Y:S03]  /*1050*/  BSSY.RECONVERGENT B2, `(.L_x_31) ;  /* 0x000006b000027945 */ /* 0x000fe60003800200 */
[----:B------:R-:W-:-:S13]  /*1060*/  ISETP.LT.OR P0, PT, R3, RZ, P0 ;  /* 0x000000ff0300720c */ /* 0x000fda0000701670 */
[----:B------:R-:W-:Y:S05]  /*1070*/  @P0 BRA `(.L_x_32) ;  /* 0x0000000400a00947 */ /* 0x000fea0003800000 */
[----:B------:R-:W2:Y:S02]  /*1080*/  LDC.64 R26, c[0x0][0x380] ;  /* 0x0000e000ff1a7b82 */ /* 0x000ea40000000a00 */
[----:B--2---:R-:W-:-:S05]  /*1090*/  IMAD.WIDE.U32 R26, R3, 0x2c, R26 ;  /* 0x0000002c031a7825 */ /* 0x004fca00078e001a */
        /* <DEDUP_REMOVED lines=10> */
[----:B------:R2:W3:Y:S01]  /*1140*/  MUFU.RSQ R29, R22 ;  /* 0x00000016001d7308 */ /* 0x0004e20000001400 */
[----:B------:R-:W-:-:S04]  /*1150*/  IADD3 R0, PT, PT, R22, -0xd000000, RZ ;  /* 0xf300000016007810 */ /* 0x000fc80007ffe0ff */
[----:B------:R-:W-:-:S13]  /*1160*/  ISETP.GT.U32.AND P0, PT, R0, 0x727fffff, PT ;  /* 0x727fffff0000780c */ /* 0x000fda0003f04070 */
[----:B--23--:R-:W-:Y:S05]  /*1170*/  @!P0 BRA `(.L_x_34) ;  /* 0x00000000000c8947 */ /* 0x00cfea0003800000 */
[----:B------:R-:W-:-:S07]  /*1180*/  MOV R0, 0x11a0 ;  /* 0x000011a000007802 */ /* 0x000fce0000000f00 */
[----:B01----:R-:W-:Y:S05]  /*1190*/  CALL.REL.NOINC `($__internal_1_$__cuda_sm20_sqrt_rn_f32_slowpath) ;  /* 0x0000006000887944 */ /* 0x003fea0003c00000 */
[----:B------:R-:W-:Y:S05]  /*11a0*/  BRA `(.L_x_35) ;  /* 0x0000000000107947 */ /* 0x000fea0003800000 */
.L_x_34:
[----:B------:R-:W-:Y:S01]  /*11b0*/  FMUL.FTZ R39, R22, R29 ;  /* 0x0000001d16277220 */ /* 0x000fe20000410000 */
[----:B------:R-:W-:-:S03]  /*11c0*/  FMUL.FTZ R2, R29, 0.5 ;  /* 0x3f0000001d027820 */ /* 0x000fc60000410000 */
[----:B------:R-:W-:-:S04]  /*11d0*/  FFMA R0, -R39, R39, R22 ;  /* 0x0000002727007223 */ /* 0x000fc80000000116 */
[----:B------:R-:W-:-:S07]  /*11e0*/  FFMA R39, R0, R2, R39 ;  /* 0x0000000200277223 */ /* 0x000fce0000000027 */
.L_x_35:
[----:B------:R-:W-:Y:S05]  /*11f0*/  BSYNC.RECONVERGENT B0 ;  /* 0x0000000000007941 */ /* 0x000fea0003800200 */
.L_x_33:
[C---:B------:R-:W-:Y:S01]  /*1200*/  FADD R26, R39.reuse, 9.9999999392252902908e-09 ;  /* 0x322bcc77271a7421 */ /* 0x040fe20000000000 */
[----:B------:R-:W-:Y:S01]  /*1210*/  BSSY.RECONVERGENT B3, `(.L_x_36) ;  /* 0x000000f000037945 */ /* 0x000fe20003800200 */
[----:B------:R-:W-:Y:S02]  /*1220*/  FADD R2, R39, 0.0010000000474974513054 ;  /* 0x3a83126f27027421 */ /* 0x000fe40000000000 */
[----:B------:R-:W2:Y:S08]  /*1230*/  MUFU.RCP R27, R26 ;  /* 0x0000001a001b7308 */ /* 0x000eb00000001000 */
[----:B------:R-:W3:Y:S01]  /*1240*/  FCHK P0, R7, R26 ;  /* 0x0000001a07007302 */ /* 0x000ee20000000000 */
[----:B--2---:R-:W-:-:S04]  /*1250*/  FFMA R0, -R26, R27, 1 ;  /* 0x3f8000001a007423 */ /* 0x004fc8000000011b */
[----:B------:R-:W-:-:S04]  /*1260*/  FFMA R0, R27, R0, R27 ;  /* 0x000000001b007223 */ /* 0x000fc8000000001b */
[----:B------:R-:W-:-:S04]  /*1270*/  FFMA R27, R7, R0, RZ ;  /* 0x00000000071b7223 */ /* 0x000fc800000000ff */
[----:B------:R-:W-:-:S04]  /*1280*/  FFMA R8, -R26, R27, R7 ;  /* 0x0000001b1a087223 */ /* 0x000fc80000000107 */
[----:B------:R-:W-:Y:S01]  /*1290*/  FFMA R8, R0, R8, R27 ;  /* 0x0000000800087223 */ /* 0x000fe2000000001b */
[----:B---3--:R-:W-:Y:S06]  /*12a0*/  @!P0 BRA `(.L_x_37) ;  /* 0x0000000000148947 */ /* 0x008fec0003800000 */
[----:B------:R-:W-:Y:S01]  /*12b0*/  MOV R0, R7 ;  /* 0x0000000700007202 */ /* 0x000fe20000000f00 */
[----:B------:R-:W-:Y:S01]  /*12c0*/  IMAD.MOV.U32 R35, RZ, RZ, R26 ;  /* 0x000000ffff237224 */ /* 0x000fe200078e001a */
[----:B------:R-:W-:-:S07]  /*12d0*/  MOV R22, 0x12f0 ;  /* 0x000012f000167802 */ /* 0x000fce0000000f00 */
[----:B01----:R-:W-:Y:S05]  /*12e0*/  CALL.REL.NOINC `($__internal_2_$__cuda_sm3x_div_rn_noftz_f32_slowpath) ;  /* 0x0000006000907944 */ /* 0x003fea0003c00000 */
[----:B------:R-:W-:-:S07]  /*12f0*/  MOV R8, R0 ;  /* 0x0000000000087202 */ /* 0x000fce0000000f00 */
.L_x_37:
[----:B------:R-:W-:Y:S05]  /*1300*/  BSYNC.RECONVERGENT B3 ;  /* 0x0000000000037941 */ /* 0x000fea0003800200 */
.L_x_36:
[----:B------:R-:W2:Y:S01]  /*1310*/  MUFU.RCP R7, R26 ;  /* 0x0000001a00077308 */ /* 0x000ea20000001000 */
[----:B------:R-:W-:Y:S07]  /*1320*/  BSSY.RECONVERGENT B3, `(.L_x_38) ;  /* 0x000000d000037945 */ /* 0x000fee0003800200 */
[----:B------:R-:W3:Y:S01]  /*1330*/  FCHK P0, R6, R26 ;  /* 0x0000001a06007302 */ /* 0x000ee20000000000 */
[----:B--2---:R-:W-:-:S04]  /*1340*/  FFMA R0, -R26, R7, 1 ;  /* 0x3f8000001a007423 */ /* 0x004fc80000000107 */
[----:B------:R-:W-:-:S04]  /*1350*/  FFMA R22, R7, R0, R7 ;  /* 0x0000000007167223 */ /* 0x000fc80000000007 */
[----:B------:R-:W-:-:S04]  /*1360*/  FFMA R7, R6, R22, RZ ;  /* 0x0000001606077223 */ /* 0x000fc800000000ff */
[----:B------:R-:W-:-:S04]  /*1370*/  FFMA R0, -R26, R7, R6 ;  /* 0x000000071a007223 */ /* 0x000fc80000000106 */
[----:B------:R-:W-:Y:S01]  /*1380*/  FFMA R7, R22, R0, R7 ;  /* 0x0000000016077223 */ /* 0x000fe20000000007 */
[----:B---3--:R-:W-:Y:S06]  /*1390*/  @!P0 BRA `(.L_x_39) ;  /* 0x0000000000148947 */ /* 0x008fec0003800000 */
[----:B------:R-:W-:Y:S02]  /*13a0*/  MOV R0, R6 ;  /* 0x0000000600007202 */ /* 0x000fe40000000f00 */
[----:B------:R-:W-:Y:S02]  /*13b0*/  MOV R35, R26 ;  /* 0x0000001a00237202 */ /* 0x000fe40000000f00 */
[----:B------:R-:W-:-:S07]  /*13c0*/  MOV R22, 0x13e0 ;  /* 0x000013e000167802 */ /* 0x000fce0000000f00 */
[----:B01----:R-:W-:Y:S05]  /*13d0*/  CALL.REL.NOINC `($__internal_2_$__cuda_sm3x_div_rn_noftz_f32_slowpath) ;  /* 0x0000006000547944 */ /* 0x003fea0003c00000 */
[----:B------:R-:W-:-:S07]  /*13e0*/  MOV R7, R0 ;  /* 0x0000000000077202 */ /* 0x000fce0000000f00 */
.L_x_39:
[----:B------:R-:W-:Y:S05]  /*13f0*/  BSYNC.RECONVERGENT B3 ;  /* 0x0000000000037941 */ /* 0x000fea0003800200 */
.L_x_38:
        /* <DEDUP_REMOVED lines=14> */
.L_x_41:
[----:B------:R-:W-:Y:S05]  /*14e0*/  BSYNC.RECONVERGENT B3 ;  /* 0x0000000000037941 */ /* 0x000fea0003800200 */
.L_x_40:
[----:B------:R-:W2:Y:S04]  /*14f0*/  LDG.E R3, desc[UR8][R36.64+0x34] ;  /* 0x0000340824037981 */ /* 0x000ea8000c1e1900 */
[----:B------:R-:W3:Y:S04]  /*1500*/  LDG.E R0, desc[UR8][R36.64+0x2c] ;  /* 0x00002c0824007981 */ /* 0x000ee8000c1e1900 */
[----:B------:R-:W4:Y:S04]  /*1510*/  LDG.E R22, desc[UR8][R36.64+0x30] ;  /* 0x0000300824167981 */ /* 0x000f28000c1e1900 */
[----:B------:R-:W5:Y:S01]  /*1520*/  LDG.E R26, desc[UR8][R36.64+0x38] ;  /* 0x00003808241a7981 */ /* 0x000f62000c1e1900 */
[----:B------:R-:W0:Y:S02]  /*1530*/  MUFU.RCP R28, R23 ;  /* 0x00000017001c7308 */ /* 0x000e240000001000 */
[----:B0-----:R-:W-:Y:S01]  /*1540*/  FFMA R27, -R23, R28, 1 ;  /* 0x3f800000171b7423 */ /* 0x001fe2000000011c */
[----:B--2---:R-:W-:-:S04]  /*1550*/  FMUL R3, R3, UR12 ;  /* 0x0000000c03037c20 */ /* 0x004fc80008400000 */
[----:B---3--:R-:W-:Y:S01]  /*1560*/  FFMA R3, R0, UR11, R3 ;  /* 0x0000000b00037c23 */ /* 0x008fe20008000003 */
[----:B------:R-:W-:-:S03]  /*1570*/  FFMA R0, R28, R27, R28 ;  /* 0x0000001b1c007223 */ /* 0x000fc6000000001c */
        /* <DEDUP_REMOVED lines=8> */
[----:B------:R-:W-:Y:S02]  /*1600*/  MOV R35, R23 ;  /* 0x0000001700237202 */ /* 0x000fe40000000f00 */
[----:B------:R-:W-:-:S07]  /*1610*/  MOV R22, 0x1630 ;  /* 0x0000163000167802 */ /* 0x000fce0000000f00 */
[----:B-1----:R-:W-:Y:S05]  /*1620*/  CALL.REL.NOINC `($__internal_2_$__cuda_sm3x_div_rn_noftz_f32_slowpath) ;  /* 0x0000005c00c07944 */ /* 0x002fea0003c00000 */
.L_x_42:
        /* <DEDUP_REMOVED lines=13> */
.L_x_32:
[----:B------:R-:W-:Y:S05]  /*1700*/  BSYNC.RECONVERGENT B2 ;  /* 0x0000000000027941 */ /* 0x000fea0003800200 */
.L_x_31:
[----:B------:R-:W-:Y:S05]  /*1710*/  @P1 BRA `(.L_x_43) ;  /* 0xffffffec00fc1947 */ /* 0x000fea000383ffff */
[----:B------:R-:W-:-:S05]  /*1720*/  UMOV UR5, URZ ;  /* 0x000000ff00057c82 */ /* 0x000fca0008000000 */
.L_x_12:
[----:B------:R-:W2:Y:S02]  /*1730*/  LDCU UR6, c[0x0][0x394] ;  /* 0x00007280ff0677ac */ /* 0x000ea40008000800 */
[----:B--2---:R-:W-:-:S04]  /*1740*/  ULOP3.LUT UR6, UR6, 0x1, URZ, 0xc0, !UPT ;  /* 0x0000000106067892 */ /* 0x004fc8000f8ec0ff */
[----:B------:R-:W-:-:S09]  /*1750*/  UISETP.NE.U32.AND UP0, UPT, UR6, 0x1, UPT ;  /* 0x000000010600788c */ /* 0x000fd2000bf05070 */
[----:B------:R-:W-:Y:S05]  /*1760*/  BRA.U UP0, `(.L_x_11) ;  /* 0x0000000900247547 */ /* 0x000fea000b800000 */
[----:B------:R-:W2:Y:S02]  /*1770*/  LDCU.64 UR6, c[0x0][0x388] ;  /* 0x00007100ff0677ac */ /* 0x000ea40008000a00 */
[----:B--2---:R-:W-:-:S04]  /*1780*/  ULEA UR6, UP0, UR4, UR6, 0x5 ;  /* 0x0000000604067291 */ /* 0x004fc8000f8028ff */
[----:B------:R-:W-:Y:S02]  /*1790*/  ULEA.HI.X UR4, UR4, UR7, UR5, 0x5, UP0 ;  /* 0x0000000704047291 */ /* 0x000fe400080f2c05 */
[----:B------:R-:W-:-:S04]  /*17a0*/  MOV R26, UR6 ;  /* 0x00000006001a7c02 */ /* 0x000fc80008000f00 */
[----:B------:R-:W-:-:S05]  /*17b0*/  IMAD.U32 R27, RZ, RZ, UR4 ;  /* 0x00000004ff1b7e24 */ /* 0x000fca000f8e00ff */
[----:B------:R-:W2:Y:S01]  /*17c0*/  LDG.E R7, desc[UR8][R26.64] ;  /* 0x000000081a077981 */ /* 0x000ea2000c1e1900 */
[----:B------:R-:W-:Y:S01]  /*17d0*/  BSSY.RECONVERGENT B0, `(.L_x_44) ;  /* 0x000000f000007945 */ /* 0x000fe20003800200 */
[----:B------:R-:W-:Y:S01]  /*17e0*/  HFMA2 R11, -RZ, RZ, 1.875, 0 ;  /* 0x3f800000ff0b7431 */ /* 0x000fe200000001ff */
[----:B--2---:R-:W-:-:S13]  /*17f0*/  ISETP.NE.AND P0, PT, R7, R20, PT ;  /* 0x000000140700720c */ /* 0x004fda0003f05270 */
[----:B------:R-:W-:Y:S05]  /*1800*/  @!P0 BRA `(.L_x_45) ;  /* 0x0000000000288947 */ /* 0x000fea0003800000 */
[----:B------:R-:W2:Y:S02]  /*1810*/  LDG.E R3, desc[UR8][R26.64+0x4] ;  /* 0x000004081a037981 */ /* 0x000ea4000c1e1900 */
[----:B--2---:R-:W-:Y:S02]  /*1820*/  ISETP.NE.AND P0, PT, R3, R20, PT ;  /* 0x000000140300720c */ /* 0x004fe40003f05270 */
[----:B------:R-:W-:-:S11]  /*1830*/  MOV R3, 0xffffffff ;  /* 0xffffffff00037802 */ /* 0x000fd60000000f00 */
[----:B------:R-:W-:Y:S05]  /*1840*/  @P0 BRA `(.L_x_46) ;  /* 0x00000000001c0947 */ /* 0x000fea0003800000 */
[----:B------:R-:W2:Y:S01]  /*1850*/  LDG.E.U8 R0, desc[UR8][R26.64+0x1d] ;  /* 0x00001d081a007981 */ /* 0x000ea2000c1e1100 */
[----:B------:R-:W-:Y:S02]  /*1860*/  MOV R11, 0x3f000000 ;  /* 0x3f000000000b7802 */ /* 0x000fe40000000f00 */
[----:B------:R-:W-:Y:S02]  /*1870*/  MOV R3, R7 ;  /* 0x0000000700037202 */ /* 0x000fe40000000f00 */
[----:B--2---:R-:W-:-:S04]  /*1880*/  ISETP.NE.AND P0, PT, R0, RZ, PT ;  /* 0x000000ff0000720c */ /* 0x004fc80003f05270 */
[----:B------:R-:W-:Y:S01]  /*1890*/  FSEL R11, R11, 1, !P0 ;  /* 0x3f8000000b0b7808 */ /* 0x000fe20004000000 */
[----:B------:R-:W-:Y:S08]  /*18a0*/  BRA `(.L_x_46) ;  /* 0x0000000000047947 */ /* 0x000ff00003800000 */
.L_x_45:
[----:B------:R2:W5:Y:S02]  /*18b0*/  LDG.E R3, desc[UR8][R26.64+0x4] ;  /* 0x000004081a037981 */ /* 0x000564000c1e1900 */
.L_x_46:
[----:B------:R-:W-:Y:S05]  /*18c0*/  BSYNC.RECONVERGENT B0 ;  /* 0x0000000000007941 */ /* 0x000fea0003800200 */
.L_x_44:
[----:B------:R-:W3:Y:S01]  /*18d0*/  LDCU UR4, c[0x0][0x390] ;  /* 0x00007200ff0477ac */ /* 0x000ee20008000800 */
[----:B------:R-:W-:Y:S01]  /*18e0*/  BSSY.RECONVERGENT B2, `(.L_x_11) ;  /* 0x0000071000027945 */ /* 0x000fe20003800200 */
[----:B---3-5:R-:W-:-:S04]  /*18f0*/  ISETP.GE.AND P0, PT, R3, UR4, PT ;  /* 0x0000000403007c0c */ /* 0x028fc8000bf06270 */
[----:B------:R-:W-:-:S13]  /*1900*/  ISETP.LT.OR P0, PT, R3, RZ, P0 ;  /* 0x000000ff0300720c */ /* 0x000fda0000701670 */
[----:B------:R-:W-:Y:S05]  /*1910*/  @P0 BRA `(.L_x_47) ;  /* 0x0000000400b40947 */ /* 0x000fea0003800000 */
[----:B------:R-:W3:Y:S02]  /*1920*/  LDC.64 R28, c[0x0][0x380] ;  /* 0x0000e000ff1c7b82 */ /* 0x000ee40000000a00 */
[----:B---3--:R-:W-:-:S05]  /*1930*/  IMAD.WIDE.U32 R28, R3, 0x2c, R28 ;  /* 0x0000002c031c7825 */ /* 0x008fca00078e001c */
[----:B------:R-:W3:Y:S04]  /*1940*/  LDG.E R6, desc[UR8][R28.64+0x4] ;  /* 0x000004081c067981 */ /* 0x000ee8000c1e1900 */
[----:B------:R-:W4:Y:S04]  /*1950*/  LDG.E R3, desc[UR8][R28.64] ;  /* 0x000000081c037981 */ /* 0x000f28000c1e1900 */
[----:B------:R-:W5:Y:S01]  /*1960*/  LDG.E R0, desc[UR8][R28.64+0x8] ;  /* 0x000008081c007981 */ /* 0x000f62000c1e1900 */
[----:B------:R-:W-:Y:S01]  /*1970*/  BSSY.RECONVERGENT B0, `(.L_x_48) ;  /* 0x0000012000007945 */ /* 0x000fe20003800200 */
[----:B---3--:R-:W-:Y:S01]  /*1980*/  FADD R6, -R19, R6 ;  /* 0x0000000613067221 */ /* 0x008fe20000000100 */
[----:B----4-:R-:W-:-:S03]  /*1990*/  FADD R34, -R18, R3 ;  /* 0x0000000312227221 */ /* 0x010fc60000000100 */
[----:B------:R-:W-:Y:S01]  /*19a0*/  FMUL R7, R6, R6 ;  /* 0x0000000606077220 */ /* 0x000fe20000400000 */
[----:B-----5:R-:W-:-:S03]  /*19b0*/  FADD R3, -R17, R0 ;  /* 0x0000000011037221 */ /* 0x020fc60000000100 */
[----:B------:R-:W-:-:S04]  /*19c0*/  FFMA R0, R34, R34, R7 ;  /* 0x0000002222007223 */ /* 0x000fc80000000007 */
[----:B------:R-:W-:-:S04]  /*19d0*/  FFMA R22, R3, R3, R0 ;  /* 0x0000000303167223 */ /* 0x000fc80000000000 */
[----:B------:R3:W4:Y:S01]  /*19e0*/  MUFU.RSQ R7, R22 ;  /* 0x0000001600077308 */ /* 0x0007220000001400 */
[----:B------:R-:W-:-:S04]  /*19f0*/  IADD3 R0, PT, PT, R22, -0xd000000, RZ ;  /* 0xf300000016007810 */ /* 0x000fc80007ffe0ff */
[----:B------:R-:W-:-:S13]  /*1a00*/  ISETP.GT.U32.AND P0, PT, R0, 0x727fffff, PT ;  /* 0x727fffff0000780c */ /* 0x000fda0003f04070 */
[----:B---34-:R-:W-:Y:S05]  /*1a10*/  @!P0 BRA `(.L_x_49) ;  /* 0x00000000000c8947 */ /* 0x018fea0003800000 */
[----:B------:R-:W-:-:S07]  /*1a20*/  MOV R0, 0x1a40 ;  /* 0x00001a4000007802 */ /* 0x000fce0000000f00 */
[----:B012---:R-:W-:Y:S05]  /*1a30*/  CALL.REL.NOINC `($__internal_1_$__cuda_sm20_sqrt_rn_f32_slowpath) ;  /* 0x0000005800607944 */ /* 0x007fea0003c00000 */
[----:B------:R-:W-:Y:S05]  /*1a40*/  BRA `(.L_x_50) ;  /* 0x0000000000107947 */ /* 0x000fea0003800000 */
.L_x_49:
[----:B------:R-:W-:Y:S01]  /*1a50*/  FMUL.FTZ R39, R22, R7 ;  /* 0x0000000716277220 */ /* 0x000fe20000410000 */
[----:B------:R-:W-:-:S03]  /*1a60*/  FMUL.FTZ R2, R7, 0.5 ;  /* 0x3f00000007027820 */ /* 0x000fc60000410000 */
[----:B------:R-:W-:-:S04]  /*1a70*/  FFMA R0, -R39, R39, R22 ;  /* 0x0000002727007223 */ /* 0x000fc80000000116 */
[----:B------:R-:W-:-:S07]  /*1a80*/  FFMA R39, R0, R2, R39 ;  /* 0x0000000200277223 */ /* 0x000fce0000000027 */
.L_x_50:
[----:B------:R-:W-:Y:S05]  /*1a90*/  BSYNC.RECONVERGENT B0 ;  /* 0x0000000000007941 */ /* 0x000fea0003800200 */
.L_x_48:
[C---:B------:R-:W-:Y:S01]  /*1aa0*/  FADD R21, R39.reuse, 9.9999999392252902908e-09 ;  /* 0x322bcc7727157421 */ /* 0x040fe20000000000 */
[----:B------:R-:W-:Y:S01]  /*1ab0*/  BSSY.RECONVERGENT B3, `(.L_x_51) ;  /* 0x000000f000037945 */ /* 0x000fe20003800200 */
[----:B------:R-:W-:Y:S02]  /*1ac0*/  FADD R2, R39, 0.0010000000474974513054 ;  /* 0x3a83126f27027421 */ /* 0x000fe40000000000 */
[----:B------:R-:W3:Y:S08]  /*1ad0*/  MUFU.RCP R0, R21 ;  /* 0x0000001500007308 */ /* 0x000ef00000001000 */
[----:B------:R-:W4:Y:S01]  /*1ae0*/  FCHK P0, R34, R21 ;  /* 0x0000001522007302 */ /* 0x000f220000000000 */
[----:B---3--:R-:W-:-:S04]  /*1af0*/  FFMA R7, -R21, R0, 1 ;  /* 0x3f80000015077423 */ /* 0x008fc80000000100 */
[----:B------:R-:W-:-:S04]  /*1b00*/  FFMA R7, R0, R7, R0 ;  /* 0x0000000700077223 */ /* 0x000fc80000000000 */
[----:B------:R-:W-:-:S04]  /*1b10*/  FFMA R8, R34, R7, RZ ;  /* 0x0000000722087223 */ /* 0x000fc800000000ff */
[----:B------:R-:W-:-:S04]  /*1b20*/  FFMA R0, -R21, R8, R34 ;  /* 0x0000000815007223 */ /* 0x000fc80000000122 */
[----:B------:R-:W-:Y:S01]  /*1b30*/  FFMA R8, R7, R0, R8 ;  /* 0x0000000007087223 */ /* 0x000fe20000000008 */
[----:B----4-:R-:W-:Y:S06]  /*1b40*/  @!P0 BRA `(.L_x_52) ;  /* 0x0000000000148947 */ /* 0x010fec0003800000 */
[----:B------:R-:W-:Y:S01]  /*1b50*/  IMAD.MOV.U32 R0, RZ, RZ, R34 ;  /* 0x000000ffff007224 */ /* 0x000fe200078e0022 */
[----:B------:R-:W-:Y:S02]  /*1b60*/  MOV R35, R21 ;  /* 0x0000001500237202 */ /* 0x000fe40000000f00 */
[----:B------:R-:W-:-:S07]  /*1b70*/  MOV R22, 0x1b90 ;  /* 0x00001b9000167802 */ /* 0x000fce0000000f00 */
[----:B012---:R-:W-:Y:S05]  /*1b80*/  CALL.REL.NOINC `($__internal_2_$__cuda_sm3x_div_rn_noftz_f32_slowpath) ;  /* 0x0000005800687944 */ /* 0x007fea0003c00000 */
[----:B------:R-:W-:-:S07]  /*1b90*/  MOV R8, R0 ;  /* 0x0000000000087202 */ /* 0x000fce0000000f00 */
.L_x_52:
[----:B------:R-:W-:Y:S05]  /*1ba0*/  BSYNC.RECONVERGENT B3 ;  /* 0x0000000000037941 */ /* 0x000fea0003800200 */
.L_x_51:
[----:B------:R-:W3:Y:S01]  /*1bb0*/  MUFU.RCP R0, R21 ;  /* 0x0000001500007308 */ /* 0x000ee20000001000 */
[----:B------:R-:W-:Y:S07]  /*1bc0*/  BSSY.RECONVERGENT B3, `(.L_x_53) ;  /* 0x000000d000037945 */ /* 0x000fee0003800200 */
[----:B------:R-:W4:Y:S01]  /*1bd0*/  FCHK P0, R6, R21 ;  /* 0x0000001506007302 */ /* 0x000f220000000000 */
[----:B---3--:R-:W-:-:S04]  /*1be0*/  FFMA R7, -R21, R0, 1 ;  /* 0x3f80000015077423 */ /* 0x008fc80000000100 */
[----:B------:R-:W-:-:S04]  /*1bf0*/  FFMA R22, R0, R7, R0 ;  /* 0x0000000700167223 */ /* 0x000fc80000000000 */
[----:B------:R-:W-:-:S04]  /*1c00*/  FFMA R7, R6, R22, RZ ;  /* 0x0000001606077223 */ /* 0x000fc800000000ff */
[----:B------:R-:W-:-:S04]  /*1c10*/  FFMA R0, -R21, R7, R6 ;  /* 0x0000000715007223 */ /* 0x000fc80000000106 */
[----:B------:R-:W-:Y:S01]  /*1c20*/  FFMA R7, R22, R0, R7 ;  /* 0x0000000016077223 */ /* 0x000fe20000000007 */
[----:B----4-:R-:W-:Y:S06]  /*1c30*/  @!P0 BRA `(.L_x_54) ;  /* 0x0000000000148947 */ /* 0x010fec0003800000 */
[----:B------:R-:W-:Y:S02]  /*1c40*/  MOV R0, R6 ;  /* 0x0000000600007202 */ /* 0x000fe40000000f00 */
[----:B------:R-:W-:Y:S02]  /*1c50*/  MOV R35, R21 ;  /* 0x0000001500237202 */ /* 0x000fe40000000f00 */
[----:B------:R-:W-:-:S07]  /*1c60*/  MOV R22, 0x1c80 ;  /* 0x00001c8000167802 */ /* 0x000fce0000000f00 */
[----:B012---:R-:W-:Y:S05]  /*1c70*/  CALL.REL.NOINC `($__internal_2_$__cuda_sm3x_div_rn_noftz_f32_slowpath) ;  /* 0x00000058002c7944 */ /* 0x007fea0003c00000 */
[----:B------:R-:W-:-:S07]  /*1c80*/  MOV R7, R0 ;  /* 0x0000000000077202 */ /* 0x000fce0000000f00 */
.L_x_54:
[----:B------:R-:W-:Y:S05]  /*1c90*/  BSYNC.RECONVERGENT B3 ;  /* 0x0000000000037941 */ /* 0x000fea0003800200 */
.L_x_53:
        /* <DEDUP_REMOVED lines=14> */
.L_x_56:
[----:B------:R-:W-:Y:S05]  /*1d80*/  BSYNC.RECONVERGENT B3 ;  /* 0x0000000000037941 */ /* 0x000fea0003800200 */
.L_x_55:
[----:B------:R-:W3:Y:S01]  /*1d90*/  LDG.E R3, desc[UR8][R26.64+0x14] ;  /* 0x000014081a037981 */ /* 0x000ee2000c1e1900 */
[----:B------:R-:W3:Y:S03]  /*1da0*/  LDCU.64 UR4, c[0x0][0x3c0] ;  /* 0x00007800ff0477ac */ /* 0x000ee60008000a00 */
[----:B------:R-:W4:Y:S01]  /*1db0*/  LDG.E R0, desc[UR8][R26.64+0xc] ;  /* 0x00000c081a007981 */ /* 0x000f22000c1e1900 */
[----:B------:R-:W4:Y:S03]  /*1dc0*/  LDCU UR6, c[0x0][0x3bc] ;  /* 0x00007780ff0677ac */ /* 0x000f260008000800 */
[----:B------:R-:W5:Y:S01]  /*1dd0*/  LDG.E R21, desc[UR8][R26.64+0x10] ;  /* 0x000010081a157981 */ /* 0x000f62000c1e1900 */
[----:B------:R-:W0:Y:S03]  /*1de0*/  LDCU UR7, c[0x0][0x3d8] ;  /* 0x00007b00ff0777ac */ /* 0x000e260008000800 */
[----:B------:R-:W0:Y:S01]  /*1df0*/  LDG.E R22, desc[UR8][R26.64+0x18] ;  /* 0x000018081a167981 */ /* 0x000e22000c1e1900 */
[----:B------:R-:W1:Y:S01]  /*1e00*/  MUFU.RCP R28, R23 ;  /* 0x00000017001c7308 */ /* 0x000e620000001000 */
[----:B---3--:R-:W-:-:S04]  /*1e10*/  FMUL R3, R3, UR4 ;  /* 0x0000000403037c20 */ /* 0x008fc80008400000 */
[----:B----4-:R-:W-:Y:S01]  /*1e20*/  FFMA R0, R0, UR6, R3 ;  /* 0x0000000600007c23 */ /* 0x010fe20008000003 */
[----:B-1----:R-:W-:-:S03]  /*1e30*/  FFMA R3, -R23, R28, 1 ;  /* 0x3f80000017037423 */ /* 0x002fc6000000011c */
[----:B-----5:R-:W-:-:S04]  /*1e40*/  FFMA R21, R21, UR5, R0 ;  /* 0x0000000515157c23 */ /* 0x020fc80008000000 */
[----:B0-----:R-:W-:Y:S01]  /*1e50*/  FFMA R0, R22, UR7, R21 ;  /* 0x0000000716007c23 */ /* 0x001fe20008000015 */
[----:B------:R-:W-:-:S03]  /*1e60*/  FFMA R21, R28, R3, R28 ;  /* 0x000000031c157223 */ /* 0x000fc6000000001c */
[----:B------:R-:W0:Y:S01]  /*1e70*/  FCHK P0, R0, R23 ;  /* 0x0000001700007302 */ /* 0x000e220000000000 */
[----:B------:R-:W-:-:S04]  /*1e80*/  FFMA R3, R0, R21, RZ ;  /* 0x0000001500037223 */ /* 0x000fc800000000ff */
[----:B------:R-:W-:-:S04]  /*1e90*/  FFMA R22, -R23, R3, R0 ;  /* 0x0000000317167223 */ /* 0x000fc80000000100 */
[----:B------:R-:W-:Y:S01]  /*1ea0*/  FFMA R3, R22, R21, R3 ;  /* 0x0000001516037223 */ /* 0x000fe20000000003 */
[----:B0-----:R-:W-:Y:S06]  /*1eb0*/  @!P0 BRA `(.L_x_57) ;  /* 0x0000000000108947 */ /* 0x001fec0003800000 */
[----:B------:R-:W-:Y:S02]  /*1ec0*/  MOV R35, R23 ;  /* 0x0000001700237202 */ /* 0x000fe40000000f00 */
[----:B------:R-:W-:-:S07]  /*1ed0*/  MOV R22, 0x1ef0 ;  /* 0x00001ef000167802 */ /* 0x000fce0000000f00 */
[----:B--2---:R-:W-:Y:S05]  /*1ee0*/  CALL.REL.NOINC `($__internal_2_$__cuda_sm3x_div_rn_noftz_f32_slowpath) ;  /* 0x0000005400907944 */ /* 0x004fea0003c00000 */
[----:B------:R-:W-:-:S07]  /*1ef0*/  MOV R3, R0 ;  /* 0x0000000000037202 */ /* 0x000fce0000000f00 */
.L_x_57:
[----:B------:R-:W0:Y:S01]  /*1f00*/  LDCU UR4, c[0x0][0x3dc] ;  /* 0x00007b80ff0477ac */ /* 0x000e220008000800 */
[----:B------:R-:W-:Y:S02]  /*1f10*/  HFMA2 R0, -RZ, RZ, 1.75, 0 ;  /* 0x3f000000ff007431 */ /* 0x000fe400000001ff */
[C---:B------:R-:W-:Y:S01]  /*1f20*/  FADD R21, -R3.reuse, 2 ;  /* 0x4000000003157421 */ /* 0x040fe20000000100 */
[----:B------:R-:W1:Y:S02]  /*1f30*/  LDCU UR5, c[0x0][0x3a4] ;  /* 0x00007480ff0577ac */ /* 0x000e640008000800 */
[----:B------:R-:W-:Y:S01]  /*1f40*/  FFMA R3, R3, R0, 0.5 ;  /* 0x3f00000003037423 */ /* 0x000fe20000000000 */
[----:B0-----:R-:W-:-:S04]  /*1f50*/  FFMA R2, -R21, UR4, R2 ;  /* 0x0000000415027c23 */ /* 0x001fc80008000102 */
[----:B-1----:R-:W-:-:S04]  /*1f60*/  FMUL R2, R2, -UR5 ;  /* 0x8000000502027c20 */ /* 0x002fc80008400000 */
        /* <DEDUP_REMOVED lines=8> */
.L_x_47:
[----:B------:R-:W-:Y:S05]  /*1ff0*/  BSYNC.RECONVERGENT B2 ;  /* 0x0000000000027941 */ /* 0x000fea0003800200 */
.L_x_11:
[----:B------:R-:W3:Y:S02]  /*2000*/  LDCU UR4, c[0x0][0x390] ;  /* 0x00007200ff0477ac */ /* 0x000ee40008000800 */
[----:B---3--:R-:W-:-:S09]  /*2010*/  UISETP.GE.AND UP0, UPT, UR4, 0x1, UPT ;  /* 0x000000010400788c */ /* 0x008fd2000bf06270 */
[----:B------:R-:W-:Y:S05]  /*2020*/  BRA.U !UP0, `(.L_x_58) ;  /* 0x0000001508287547 */ /* 0x000fea000b800000 */
[----:B------:R-:W-:Y:S01]  /*2030*/  UISETP.NE.AND UP0, UPT, UR4, 0x1, UPT ;  /* 0x000000010400788c */ /* 0x000fe2000bf05270 */
[----:B------:R-:W-:-:S08]  /*2040*/  IMAD.MOV.U32 R11, RZ, RZ, RZ ;  /* 0x000000ffff0b7224 */ /* 0x000fd000078e00ff */
[----:B------:R-:W-:Y:S05]  /*2050*/  BRA.U !UP0, `(.L_x_59) ;  /* 0x0000000d08687547 */ /* 0x000fea000b800000 */
[----:B------:R-:W-:Y:S01]  /*2060*/  ULOP3.LUT UR4, UR4, 0x7ffffffe, URZ, 0xc0, !UPT ;  /* 0x7ffffffe04047892 */ /* 0x000fe2000f8ec0ff */
[----:B------:R-:W3:Y:S05]  /*2070*/  LDCU UR10, c[0x0][0x3b4] ;  /* 0x00007680ff0a77ac */ /* 0x000eea0008000800 */
[----:B------:R-:W-:Y:S01]  /*2080*/  MOV R11, UR4 ;  /* 0x00000004000b7c02 */ /* 0x000fe20008000f00 */
[----:B------:R-:W4:Y:S01]  /*2090*/  LDCU UR6, c[0x0][0x3e4] ;  /* 0x00007c80ff0677ac */ /* 0x000f220008000800 */
[----:B------:R-:W0:Y:S01]  /*20a0*/  LDCU UR7, c[0x0][0x3ac] ;  /* 0x00007580ff0777ac */ /* 0x000e220008000800 */
[----:B------:R-:W-:-:S05]  /*20b0*/  UMOV UR4, URZ ;  /* 0x000000ff00047c82 */ /* 0x000fca0008000000 */
.L_x_86:
[----:B------:R-:W-:Y:S01]  /*20c0*/  ISETP.NE.AND P0, PT, R20, UR4, PT ;  /* 0x0000000414007c0c */ /* 0x000fe2000bf05270 */
[----:B------:R-:W-:-:S12]  /*20d0*/  BSSY.RECONVERGENT B2, `(.L_x_60) ;  /* 0x0000066000027945 */ /* 0x000fd80003800200 */
[----:B------:R-:W-:Y:S05]  /*20e0*/  @!P0 BRA `(.L_x_61) ;  /* 0x0000000400908947 */ /* 0x000fea0003800000 */
[----:B--2---:R-:W2:Y:S01]  /*20f0*/  LDC.64 R26, c[0x0][0x380] ;  /* 0x0000e000ff1a7b82 */ /* 0x004ea20000000a00 */
[----:B------:R-:W-:-:S05]  /*2100*/  MOV R3, UR4 ;  /* 0x0000000400037c02 */ /* 0x000fca0008000f00 */
[----:B--2---:R-:W-:-:S05]  /*2110*/  IMAD.WIDE.U32 R26, R3, 0x2c, R26 ;  /* 0x0000002c031a7825 */ /* 0x004fca00078e001a */
[----:B------:R-:W2:Y:S04]  /*2120*/  LDG.E R6, desc[UR8][R26.64+0x4] ;  /* 0x000004081a067981 */ /* 0x000ea8000c1e1900 */
[----:B------:R-:W3:Y:S04]  /*2130*/  LDG.E R3, desc[UR8][R26.64] ;  /* 0x000000081a037981 */ /* 0x000ee8000c1e1900 */
[----:B------:R-:W4:Y:S01]  /*2140*/  LDG.E R0, desc[UR8][R26.64+0x8] ;  /* 0x000008081a007981 */ /* 0x000f22000c1e1900 */
[----:B------:R-:W-:Y:S01]  /*2150*/  BSSY.RECONVERGENT B0, `(.L_x_62) ;  /* 0x0000012000007945 */ /* 0x000fe20003800200 */
[----:B--2--5:R-:W-:Y:S01]  /*2160*/  FADD R6, R19, -R6 ;  /* 0x8000000613067221 */ /* 0x024fe20000000000 */
[----:B---3--:R-:W-:-:S03]  /*2170*/  FADD R34, R18, -R3 ;  /* 0x8000000312227221 */ /* 0x008fc60000000000 */
[----:B------:R-:W-:Y:S01]  /*2180*/  FMUL R7, R6, R6 ;  /* 0x0000000606077220 */ /* 0x000fe20000400000 */
[----:B----4-:R-:W-:-:S03]  /*2190*/  FADD R3, R17, -R0 ;  /* 0x8000000011037221 */ /* 0x010fc60000000000 */
        /* <DEDUP_REMOVED lines=9> */
.L_x_63:
[----:B------:R-:W-:Y:S01]  /*2230*/  FMUL.FTZ R39, R22, R7 ;  /* 0x0000000716277220 */ /* 0x000fe20000410000 */
[----:B------:R-:W-:-:S03]  /*2240*/  FMUL.FTZ R2, R7, 0.5 ;  /* 0x3f00000007027820 */ /* 0x000fc60000410000 */
[----:B------:R-:W-:-:S04]  /*2250*/  FFMA R0, -R39, R39, R22 ;  /* 0x0000002727007223 */ /* 0x000fc80000000116 */
[----:B------:R-:W-:-:S07]  /*2260*/  FFMA R39, R0, R2, R39 ;  /* 0x0000000200277223 */ /* 0x000fce0000000027 */
.L_x_64:
[----:B0-----:R-:W-:Y:S05]  /*2270*/  BSYNC.RECONVERGENT B0 ;  /* 0x0000000000007941 */ /* 0x001fea0003800200 */
.L_x_62:
[----:B------:R-:W-:-:S05]  /*2280*/  FADD R2, R39, 0.0010000000474974513054 ;  /* 0x3a83126f27027421 */ /* 0x000fca0000000000 */
[----:B------:R-:W-:-:S13]  /*2290*/  FSETP.GEU.AND P0, PT, R2, UR10, PT ;  /* 0x0000000a02007c0b */ /* 0x000fda000bf0e000 */
[----:B------:R-:W-:Y:S05]  /*22a0*/  @P0 BRA `(.L_x_61) ;  /* 0x0000000400200947 */ /* 0x000fea0003800000 */
[----:B------:R-:W-:Y:S01]  /*22b0*/  FADD R21, R39, 9.9999999392252902908e-09 ;  /* 0x322bcc7727157421 */ /* 0x000fe20000000000 */
[----:B------:R-:W-:Y:S03]  /*22c0*/  BSSY.RECONVERGENT B3, `(.L_x_65) ;  /* 0x000000e000037945 */ /* 0x000fe60003800200 */
        /* <DEDUP_REMOVED lines=12> */
[----:B------:R-:W-:-:S07]  /*2390*/  IMAD.MOV.U32 R8, RZ, RZ, R0 ;  /* 0x000000ffff087224 */ /* 0x000fce00078e0000 */
.L_x_66:
[----:B------:R-:W-:Y:S05]  /*23a0*/  BSYNC.RECONVERGENT B3 ;  /* 0x0000000000037941 */ /* 0x000fea0003800200 */
.L_x_65:
        /* <DEDUP_REMOVED lines=14> */
.L_x_68:
[----:B------:R-:W-:Y:S05]  /*2490*/  BSYNC.RECONVERGENT B3 ;  /* 0x0000000000037941 */ /* 0x000fea0003800200 */
.L_x_67:
        /* <DEDUP_REMOVED lines=14> */
.L_x_70:
[----:B------:R-:W-:Y:S05]  /*2580*/  BSYNC.RECONVERGENT B3 ;  /* 0x0000000000037941 */ /* 0x000fea0003800200 */
.L_x_69:
[----:B------:R-:W2:Y:S01]  /*2590*/  LDG.E R27, desc[UR8][R26.64+0x28] ;  /* 0x000028081a1b7981 */ /* 0x000ea2000c1e1900 */
[C---:B------:R-:W-:Y:S01]  /*25a0*/  FMUL R35, R2.reuse, R2 ;  /* 0x0000000202237220 */ /* 0x040fe20000400000 */
[----:B------:R-:W-:Y:S01]  /*25b0*/  FSETP.GEU.AND P0, PT, R2, UR6, PT ;  /* 0x0000000602007c0b */ /* 0x000fe2000bf0e000 */
[----:B------:R-:W-:Y:S02]  /*25c0*/  BSSY.RECONVERGENT B3, `(.L_x_71) ;  /* 0x0000010000037945 */ /* 0x000fe40003800200 */
[----:B------:R-:W0:Y:S02]  /*25d0*/  MUFU.RCP R3, R35 ;  /* 0x0000002300037308 */ /* 0x000e240000001000 */
[----:B0-----:R-:W-:-:S04]  /*25e0*/  FFMA R2, -R35, R3, 1 ;  /* 0x3f80000023027423 */ /* 0x001fc80000000103 */
[----:B------:R-:W-:Y:S01]  /*25f0*/  FFMA R3, R3, R2, R3 ;  /* 0x0000000203037223 */ /* 0x000fe20000000003 */
[----:B--2---:R-:W-:-:S04]  /*2600*/  FADD R0, R12, R27 ;  /* 0x0000001b0c007221 */ /* 0x004fc80000000000 */
[----:B------:R-:W-:-:S05]  /*2610*/  FMUL R0, R0, 0.5 ;  /* 0x3f00000000007820 */ /* 0x000fca0000400000 */
[----:B------:R-:W-:-:S05]  /*2620*/  FSEL R0, R0, 10, P0 ;  /* 0x4120000000007808 */ /* 0x000fca0000000000 */
[----:B------:R-:W-:-:S04]  /*2630*/  FMUL R0, R0, UR7 ;  /* 0x0000000700007c20 */ /* 0x000fc80008400000 */
[----:B------:R-:W0:Y:S01]  /*2640*/  FCHK P0, R0, R35 ;  /* 0x0000002300007302 */ /* 0x000e220000000000 */
[----:B------:R-:W-:-:S04]  /*2650*/  FFMA R2, R0, R3, RZ ;  /* 0x0000000300027223 */ /* 0x000fc800000000ff */
[----:B------:R-:W-:-:S04]  /*2660*/  FFMA R21, -R35, R2, R0 ;  /* 0x0000000223157223 */ /* 0x000fc80000000100 */
[----:B------:R-:W-:Y:S01]  /*2670*/  FFMA R3, R3, R21, R2 ;  /* 0x0000001503037223 */ /* 0x000fe20000000002 */
[----:B0-----:R-:W-:Y:S06]  /*2680*/  @!P0 BRA `(.L_x_72) ;  /* 0x00000000000c8947 */ /* 0x001fec0003800000 */
[----:B------:R-:W-:-:S07]  /*2690*/  MOV R22, 0x26b0 ;  /* 0x000026b000167802 */ /* 0x000fce0000000f00 */
[----:B-1----:R-:W-:Y:S05]  /*26a0*/  CALL.REL.NOINC `($__internal_2_$__cuda_sm3x_div_rn_noftz_f32_slowpath) ;  /* 0x0000004c00a07944 */ /* 0x002fea0003c00000 */
[----:B------:R-:W-:-:S07]  /*26b0*/  MOV R3, R0 ;  /* 0x0000000000037202 */ /* 0x000fce0000000f00 */
.L_x_72:
[----:B------:R-:W-:Y:S05]  /*26c0*/  BSYNC.RECONVERGENT B3 ;  /* 0x0000000000037941 */ /* 0x000fea0003800200 */
.L_x_71:
[C---:B------:R-:W-:Y:S01]  /*26d0*/  FMUL R21, R3.reuse, R8 ;  /* 0x0000000803157220 */ /* 0x040fe20000400000 */
[C---:B------:R-:W-:Y:S01]  /*26e0*/  FMUL R7, R3.reuse, R7 ;  /* 0x0000000703077220 */ /* 0x040fe20000400000 */
[----:B------:R-:W-:Y:S02]  /*26f0*/  FMUL R6, R3, R6 ;  /* 0x0000000603067220 */ /* 0x000fe40000400000 */
[-C--:B------:R-:W-:Y:S01]  /*2700*/  FFMA R24, R21, R25.reuse, R24 ;  /* 0x0000001915187223 */ /* 0x080fe20000000018 */
[-C--:B------:R-:W-:Y:S01]  /*2710*/  FFMA R10, R7, R25.reuse, R10 ;  /* 0x00000019070a7223 */ /* 0x080fe2000000000a */
[----:B------:R-:W-:-:S07]  /*2720*/  FFMA R9, R6, R25, R9 ;  /* 0x0000001906097223 */ /* 0x000fce0000000009 */
.L_x_61:
[----:B0--34-:R-:W-:Y:S05]  /*2730*/  BSYNC.RECONVERGENT B2 ;  /* 0x0000000000027941 */ /* 0x019fea0003800200 */
.L_x_60:
[----:B------:R-:W-:Y:S01]  /*2740*/  UIADD3 UR5, UPT, UPT, UR4, 0x1, URZ ;  /* 0x0000000104057890 */ /* 0x000fe2000fffe0ff */
[----:B------:R-:W-:Y:S05]  /*2750*/  BSSY.RECONVERGENT B2, `(.L_x_73) ;  /* 0x0000067000027945 */ /* 0x000fea0003800200 */
[----:B------:R-:W-:-:S13]  /*2760*/  ISETP.NE.AND P0, PT, R20, UR5, PT ;  /* 0x0000000514007c0c */ /* 0x000fda000bf05270 */
[----:B------:R-:W-:Y:S05]  /*2770*/  @!P0 BRA `(.L_x_74) ;  /* 0x0000000400908947 */ /* 0x000fea0003800000 */
[----:B--2---:R-:W0:Y:S01]  /*2780*/  LDC.64 R26, c[0x0][0x380] ;  /* 0x0000e000ff1a7b82 */ /* 0x004e220000000a00 */
[----:B------:R-:W-:-:S05]  /*2790*/  MOV R3, UR4 ;  /* 0x0000000400037c02 */ /* 0x000fca0008000f00 */
[----:B0-----:R-:W-:-:S05]  /*27a0*/  IMAD.WIDE.U32 R26, R3, 0x2c, R26 ;  /* 0x0000002c031a7825 */ /* 0x001fca00078e001a */
        /* <DEDUP_REMOVED lines=17> */
.L_x_76:
[----:B------:R-:W-:Y:S01]  /*28c0*/  FMUL.FTZ R39, R22, R7 ;  /* 0x0000000716277220 */ /* 0x000fe20000410000 */
[----:B------:R-:W-:-:S03]  /*28d0*/  FMUL.FTZ R2, R7, 0.5 ;  /* 0x3f00000007027820 */ /* 0x000fc60000410000 */
[----:B------:R-:W-:-:S04]  /*28e0*/  FFMA R0, -R39, R39, R22 ;  /* 0x0000002727007223 */ /* 0x000fc80000000116 */
[----:B------:R-:W-:-:S07]  /*28f0*/  FFMA R39, R0, R2, R39 ;  /* 0x0000000200277223 */ /* 0x000fce0000000027 */
.L_x_77:
[----:B------:R-:W-:Y:S05]  /*2900*/  BSYNC.RECONVERGENT B0 ;  /* 0x0000000000007941 */ /* 0x000fea0003800200 */
.L_x_75:
        /* <DEDUP_REMOVED lines=18> */
.L_x_79:
[----:B------:R-:W-:Y:S05]  /*2a30*/  BSYNC.RECONVERGENT B3 ;  /* 0x0000000000037941 */ /* 0x000fea0003800200 */
.L_x_78:
        /* <DEDUP_REMOVED lines=14> */
.L_x_81:
[----:B------:R-:W-:Y:S05]  /*2b20*/  BSYNC.RECONVERGENT B3 ;  /* 0x0000000000037941 */ /* 0x000fea0003800200 */
.L_x_80:
        /* <DEDUP_REMOVED lines=14> */
.L_x_83:
[----:B------:R-:W-:Y:S05]  /*2c10*/  BSYNC.RECONVERGENT B3 ;  /* 0x0000000000037941 */ /* 0x000fea0003800200 */
.L_x_82:
        /* <DEDUP_REMOVED lines=19> */
.L_x_85:
[----:B------:R-:W-:Y:S05]  /*2d50*/  BSYNC.RECONVERGENT B3 ;  /* 0x0000000000037941 */ /* 0x000fea0003800200 */
.L_x_84:
[C---:B------:R-:W-:Y:S01]  /*2d60*/  FMUL R21, R3.reuse, R8 ;  /* 0x0000000803157220 */ /* 0x040fe20000400000 */
[C---:B------:R-:W-:Y:S01]  /*2d70*/  FMUL R7, R3.reuse, R7 ;  /* 0x0000000703077220 */ /* 0x040fe20000400000 */
[----:B------:R-:W-:Y:S02]  /*2d80*/  FMUL R6, R3, R6 ;  /* 0x0000000603067220 */ /* 0x000fe40000400000 */
[-C--:B------:R-:W-:Y:S01]  /*2d90*/  FFMA R24, R21, R25.reuse, R24 ;  /* 0x0000001915187223 */ /* 0x080fe20000000018 */
[-C--:B------:R-:W-:Y:S01]  /*2da0*/  FFMA R10, R7, R25.reuse, R10 ;  /* 0x00000019070a7223 */ /* 0x080fe2000000000a */
[----:B------:R-:W-:-:S07]  /*2db0*/  FFMA R9, R6, R25, R9 ;  /* 0x0000001906097223 */ /* 0x000fce0000000009 */
.L_x_74:
[----:B------:R-:W-:Y:S05]  /*2dc0*/  BSYNC.RECONVERGENT B2 ;  /* 0x0000000000027941 */ /* 0x000fea0003800200 */
.L_x_73:
[----:B------:R-:W-:-:S06]  /*2dd0*/  UIADD3 UR4, UPT, UPT, UR4, 0x2, URZ ;  /* 0x0000000204047890 */ /* 0x000fcc000fffe0ff */
[----:B------:R-:W-:-:S13]  /*2de0*/  ISETP.NE.AND P0, PT, R11, UR4, PT ;  /* 0x000000040b007c0c */ /* 0x000fda000bf05270 */
[----:B------:R-:W-:Y:S05]  /*2df0*/  @P0 BRA `(.L_x_86) ;  /* 0xfffffff000b00947 */ /* 0x000fea000383ffff */
.L_x_59:
[----:B------:R-:W3:Y:S01]  /*2e00*/  LDC R0, c[0x0][0x390] ;  /* 0x0000e400ff007b82 */ /* 0x000ee20000000800 */
[----:B------:R-:W-:Y:S01]  /*2e10*/  ISETP.NE.AND P0, PT, R11, R20, PT ;  /* 0x000000140b00720c */ /* 0x000fe20003f05270 */
[----:B------:R-:W-:Y:S01]  /*2e20*/  BSSY.RECONVERGENT B2, `(.L_x_58) ;  /* 0x000006a000027945 */ /* 0x000fe20003800200 */
[----:B---3--:R-:W-:-:S04]  /*2e30*/  LOP3.LUT R0, R0, 0x1, RZ, 0xc0, !PT ;  /* 0x0000000100007812 */ /* 0x008fc800078ec0ff */
[----:B------:R-:W-:-:S13]  /*2e40*/  ISETP.NE.U32.OR P0, PT, R0, 0x1, !P0 ;  /* 0x000000010000780c */ /* 0x000fda0004705470 */
[----:B------:R-:W-:Y:S05]  /*2e50*/  @P0 BRA `(.L_x_87) ;  /* 0x0000000400980947 */ /* 0x000fea0003800000 */
[----:B--2---:R-:W2:Y:S02]  /*2e60*/  LDC.64 R26, c[0x0][0x380] ;  /* 0x0000e000ff1a7b82 */ /* 0x004ea40000000a00 */
        /* <DEDUP_REMOVED lines=18> */
.L_x_89:
[----:B------:R-:W-:Y:S01]  /*2f90*/  FMUL.FTZ R39, R22, R7 ;  /* 0x0000000716277220 */ /* 0x000fe20000410000 */
[----:B------:R-:W-:-:S03]  /*2fa0*/  FMUL.FTZ R2, R7, 0.5 ;  /* 0x3f00000007027820 */ /* 0x000fc60000410000 */
[----:B------:R-:W-:-:S04]  /*2fb0*/  FFMA R0, -R39, R39, R22 ;  /* 0x0000002727007223 */ /* 0x000fc80000000116 */
[----:B------:R-:W-:-:S07]  /*2fc0*/  FFMA R39, R0, R2, R39 ;  /* 0x0000000200277223 */ /* 0x000fce0000000027 */
.L_x_90:
[----:B------:R-:W-:Y:S05]  /*2fd0*/  BSYNC.RECONVERGENT B0 ;  /* 0x0000000000007941 */ /* 0x000fea0003800200 */
.L_x_88:
[----:B------:R-:W2:Y:S01]  /*2fe0*/  LDCU UR4, c[0x0][0x3b4] ;  /* 0x00007680ff0477ac */ /* 0x000ea20008000800 */
[----:B------:R-:W-:-:S05]  /*2ff0*/  FADD R2, R39, 0.0010000000474974513054 ;  /* 0x3a83126f27027421 */ /* 0x000fca0000000000 */
[----:B--2---:R-:W-:-:S13]  /*3000*/  FSETP.GEU.AND P0, PT, R2, UR4, PT ;  /* 0x0000000402007c0b */ /* 0x004fda000bf0e000 */
[----:B------:R-:W-:Y:S05]  /*3010*/  @P0 BRA `(.L_x_87) ;  /* 0x0000000400280947 */ /* 0x000fea0003800000 */
[----:B------:R-:W-:Y:S01]  /*3020*/  FADD R11, R39, 9.9999999392252902908e-09 ;  /* 0x322bcc77270b7421 */ /* 0x000fe20000000000 */
[----:B------:R-:W-:Y:S03]  /*3030*/  BSSY.RECONVERGENT B3, `(.L_x_91) ;  /* 0x000000e000037945 */ /* 0x000fe60003800200 */
        /* <DEDUP_REMOVED lines=13> */
.L_x_92:
[----:B------:R-:W-:Y:S05]  /*3110*/  BSYNC.RECONVERGENT B3 ;  /* 0x0000000000037941 */ /* 0x000fea0003800200 */
.L_x_91:
        /* <DEDUP_REMOVED lines=9> */
[----:B------:R-:W-:Y:S01]  /*31b0*/  IMAD.MOV.U32 R0, RZ, RZ, R6 ;  /* 0x000000ffff007224 */ /* 0x000fe200078e0006 */
[----:B------:R-:W-:Y:S02]  /*31c0*/  MOV R35, R11 ;  /* 0x0000000b00237202 */ /* 0x000fe40000000f00 */
[----:B------:R-:W-:-:S07]  /*31d0*/  MOV R22, 0x31f0 ;  /* 0x000031f000167802 */ /* 0x000fce0000000f00 */
[----:B01----:R-:W-:Y:S05]  /*31e0*/  CALL.REL.NOINC `($__internal_2_$__cuda_sm3x_div_rn_noftz_f32_slowpath) ;  /* 0x0000004000d07944 */ /* 0x003fea0003c00000 */
[----:B------:R-:W-:-:S07]  /*31f0*/  MOV R7, R0 ;  /* 0x0000000000077202 */ /* 0x000fce0000000f00 */
.L_x_94:
[----:B------:R-:W-:Y:S05]  /*3200*/  BSYNC.RECONVERGENT B3 ;  /* 0x0000000000037941 */ /* 0x000fea0003800200 */
.L_x_93:
        /* <DEDUP_REMOVED lines=14> */
.L_x_96:
[----:B------:R-:W-:Y:S05]  /*32f0*/  BSYNC.RECONVERGENT B3 ;  /* 0x0000000000037941 */ /* 0x000fea0003800200 */
.L_x_95:
[----:B------:R-:W2:Y:S01]  /*3300*/  LDG.E R27, desc[UR8][R26.64+0x28] ;  /* 0x000028081a1b7981 */ /* 0x000ea2000c1e1900 */
[----:B------:R-:W3:Y:S01]  /*3310*/  LDCU UR4, c[0x0][0x3e4] ;  /* 0x00007c80ff0477ac */ /* 0x000ee20008000800 */
[C---:B------:R-:W-:Y:S01]  /*3320*/  FMUL R35, R2.reuse, R2 ;  /* 0x0000000202237220 */ /* 0x040fe20000400000 */
[----:B------:R-:W-:Y:S01]  /*3330*/  BSSY.RECONVERGENT B3, `(.L_x_97) ;  /* 0x0000012000037945 */ /* 0x000fe20003800200 */
[----:B------:R-:W4:Y:S02]  /*3340*/  LDCU UR5, c[0x0][0x3ac] ;  /* 0x00007580ff0577ac */ /* 0x000f240008000800 */
[----:B------:R-:W5:Y:S01]  /*3350*/  MUFU.RCP R3, R35 ;  /* 0x0000002300037308 */ /* 0x000f620000001000 */
[----:B---3--:R-:W-:Y:S01]  /*3360*/  FSETP.GEU.AND P0, PT, R2, UR4, PT ;  /* 0x0000000402007c0b */ /* 0x008fe2000bf0e000 */
[----:B-----5:R-:W-:-:S04]  /*3370*/  FFMA R2, -R35, R3, 1 ;  /* 0x3f80000023027423 */ /* 0x020fc80000000103 */
[----:B------:R-:W-:Y:S01]  /*3380*/  FFMA R3, R3, R2, R3 ;  /* 0x0000000203037223 */ /* 0x000fe20000000003 */
[----:B--2---:R-:W-:-:S04]  /*3390*/  FADD R0, R12, R27 ;  /* 0x0000001b0c007221 */ /* 0x004fc80000000000 */
[----:B------:R-:W-:-:S05]  /*33a0*/  FMUL R0, R0, 0.5 ;  /* 0x3f00000000007820 */ /* 0x000fca0000400000 */
[----:B------:R-:W-:-:S05]  /*33b0*/  FSEL R0, R0, 10, P0 ;  /* 0x4120000000007808 */ /* 0x000fca0000000000 */
[----:B----4-:R-:W-:-:S04]  /*33c0*/  FMUL R0, R0, UR5 ;  /* 0x0000000500007c20 */ /* 0x010fc80008400000 */
[----:B------:R-:W2:Y:S01]  /*33d0*/  FCHK P0, R0, R35 ;  /* 0x0000002300007302 */ /* 0x000ea20000000000 */
[----:B------:R-:W-:-:S04]  /*33e0*/  FFMA R2, R0, R3, RZ ;  /* 0x0000000300027223 */ /* 0x000fc800000000ff */
[----:B------:R-:W-:-:S04]  /*33f0*/  FFMA R11, -R35, R2, R0 ;  /* 0x00000002230b7223 */ /* 0x000fc80000000100 */
[----:B------:R-:W-:Y:S01]  /*3400*/  FFMA R3, R3, R11, R2 ;  /* 0x0000000b03037223 */ /* 0x000fe20000000002 */
[----:B--2---:R-:W-:Y:S06]  /*3410*/  @!P0 BRA `(.L_x_98) ;  /* 0x00000000000c8947 */ /* 0x004fec0003800000 */
[----:B------:R-:W-:-:S07]  /*3420*/  MOV R22, 0x3440 ;  /* 0x0000344000167802 */ /* 0x000fce0000000f00 */
[----:B01----:R-:W-:Y:S05]  /*3430*/  CALL.REL.NOINC `($__internal_2_$__cuda_sm3x_div_rn_noftz_f32_slowpath) ;  /* 0x00000040003c7944 */ /* 0x003fea0003c00000 */
[----:B------:R-:W-:-:S07]  /*3440*/  IMAD.MOV.U32 R3, RZ, RZ, R0 ;  /* 0x000000ffff037224 */ /* 0x000fce00078e0000 */
.L_x_98:
[----:B------:R-:W-:Y:S05]  /*3450*/  BSYNC.RECONVERGENT B3 ;  /* 0x0000000000037941 */ /* 0x000fea0003800200 */
.L_x_97:
[C---:B------:R-:W-:Y:S01]  /*3460*/  FMUL R11, R3.reuse, R8 ;  /* 0x00000008030b7220 */ /* 0x040fe20000400000 */
[C---:B------:R-:W-:Y:S01]  /*3470*/  FMUL R7, R3.reuse, R7 ;  /* 0x0000000703077220 */ /* 0x040fe20000400000 */
[----:B------:R-:W-:Y:S02]  /*3480*/  FMUL R6, R3, R6 ;  /* 0x0000000603067220 */ /* 0x000fe40000400000 */
[-C--:B------:R-:W-:Y:S01]  /*3490*/  FFMA R24, R11, R25.reuse, R24 ;  /* 0x000000190b187223 */ /* 0x080fe20000000018 */
[-C--:B------:R-:W-:Y:S01]  /*34a0*/  FFMA R10, R7, R25.reuse, R10 ;  /* 0x00000019070a7223 */ /* 0x080fe2000000000a */
[----:B------:R-:W-:-:S07]  /*34b0*/  FFMA R9, R6, R25, R9 ;  /* 0x0000001906097223 */ /* 0x000fce0000000009 */
.L_x_87:
[----:B------:R-:W-:Y:S05]  /*34c0*/  BSYNC.RECONVERGENT B2 ;  /* 0x0000000000027941 */ /* 0x000fea0003800200 */
.L_x_58:
[----:B------:R-:W3:Y:S01]  /*34d0*/  LDC R2, c[0x0][0x3b8] ;  /* 0x0000ee00ff027b82 */ /* 0x000ee20000000800 */
[----:B------:R-:W3:Y:S01]  /*34e0*/  LDCU UR4, c[0x0][0x3cc] ;  /* 0x00007980ff0477ac */ /* 0x000ee20008000800 */
[----:B------:R-:W-:Y:S01]  /*34f0*/  HFMA2 R3, -RZ, RZ, 0, 0 ;  /* 0x00000000ff037431 */ /* 0x000fe200000001ff */
[----:B------:R-:W-:Y:S02]  /*3500*/  MOV R7, RZ ;  /* 0x000000ff00077202 */ /* 0x000fe40000000f00 */
[----:B---3--:R-:W-:-:S04]  /*3510*/  FMNMX R0, R2, UR4, PT ;  /* 0x0000000402007c09 */ /* 0x008fc8000b800000 */
[----:B------:R-:W-:Y:S01]  /*3520*/  FSETP.GTU.AND P0, PT, R0, RZ, PT ;  /* 0x000000ff0000720b */ /* 0x000fe20003f0c000 */
[----:B------:R-:W-:-:S12]  /*3530*/  HFMA2 R0, -RZ, RZ, 0, 0 ;  /* 0x00000000ff007431 */ /* 0x000fd800000001ff */
[----:B------:R-:W-:Y:S05]  /*3540*/  @!P0 BRA `(.L_x_99) ;  /* 0x0000000400588947 */ /* 0x000fea0003800000 */
[C---:B------:R-:W-:Y:S01]  /*3550*/  FMUL R6, R2.reuse, 0.94999998807907104492 ;  /* 0x3f73333302067820 */ /* 0x040fe20000400000 */
[----:B------:R-:W-:Y:S01]  /*3560*/  BSSY.RECONVERGENT B2, `(.L_x_100) ;  /* 0x000001a000027945 */ /* 0x000fe20003800200 */
[----:B------:R-:W-:-:S03]  /*3570*/  FMUL R7, R2, 0.80000001192092895508 ;  /* 0x3f4ccccd02077820 */ /* 0x000fc60000400000 */
[----:B-----5:R-:W-:-:S13]  /*3580*/  FSETP.GT.AND P0, PT, |R18|, R6, PT ;  /* 0x000000061200720b */ /* 0x020fda0003f04200 */
[----:B------:R-:W-:Y:S01]  /*3590*/  @P0 FMUL R3, R18, -10 ;  /* 0xc120000012030820 */ /* 0x000fe20000400000 */
[----:B------:R-:W-:Y:S06]  /*35a0*/  @P0 BRA `(.L_x_101) ;  /* 0x0000000000540947 */ /* 0x000fec0003800000 */
[----:B------:R-:W-:Y:S02]  /*35b0*/  FSETP.GT.AND P0, PT, |R18|, R7, PT ;  /* 0x000000071200720b */ /* 0x000fe40003f04200 */
[----:B------:R-:W-:-:S11]  /*35c0*/  MOV R3, RZ ;  /* 0x000000ff00037202 */ /* 0x000fd60000000f00 */
[----:B------:R-:W-:Y:S05]  /*35d0*/  @!P0 BRA `(.L_x_101) ;  /* 0x0000000000488947 */ /* 0x000fea0003800000 */
[----:B------:R-:W-:Y:S01]  /*35e0*/  FADD R35, -R7, R6 ;  /* 0x0000000607237221 */ /* 0x000fe20000000100 */
[----:B------:R-:W-:Y:S01]  /*35f0*/  FADD R0, |R18|, -R7 ;  /* 0x8000000712007221 */ /* 0x000fe20000000200 */
[----:B------:R-:W-:Y:S02]  /*3600*/  BSSY.RECONVERGENT B3, `(.L_x_102) ;  /* 0x000000c000037945 */ /* 0x000fe40003800200 */
        /* <DEDUP_REMOVED lines=8> */
[----:B------:R-:W-:-:S07]  /*3690*/  MOV R22, 0x36b0 ;  /* 0x000036b000167802 */ /* 0x000fce0000000f00 */
[----:B012---:R-:W-:Y:S05]  /*36a0*/  CALL.REL.NOINC `($__internal_2_$__cuda_sm3x_div_rn_noftz_f32_slowpath) ;  /* 0x0000003c00a07944 */ /* 0x007fea0003c00000 */
[----:B------:R-:W-:-:S07]  /*36b0*/  MOV R2, R0 ;  /* 0x0000000000027202 */ /* 0x000fce0000000f00 */
.L_x_103:
[----:B------:R-:W-:Y:S05]  /*36c0*/  BSYNC.RECONVERGENT B3 ;  /* 0x0000000000037941 */ /* 0x000fea0003800200 */
.L_x_102:
[----:B------:R-:W-:-:S04]  /*36d0*/  FMUL R3, R2, 9 ;  /* 0x4110000002037820 */ /* 0x000fc80000400000 */
[----:B------:R-:W-:-:S04]  /*36e0*/  FFMA R3, R3, R2, 1 ;  /* 0x3f80000003037423 */ /* 0x000fc80000000002 */
[----:B------:R-:W-:-:S07]  /*36f0*/  FMUL R3, R18, -R3 ;  /* 0x8000000312037220 */ /* 0x000fce0000400000 */
.L_x_101:
[----:B------:R-:W-:Y:S05]  /*3700*/  BSYNC.RECONVERGENT B2 ;  /* 0x0000000000027941 */ /* 0x000fea0003800200 */
.L_x_100:
[----:B------:R-:W-:Y:S01]  /*3710*/  FSETP.GT.AND P0, PT, |R19|, R6, PT ;  /* 0x000000061300720b */ /* 0x000fe20003f04200 */
[----:B------:R-:W-:-:S12]  /*3720*/  BSSY.RECONVERGENT B2, `(.L_x_104) ;  /* 0x0000018000027945 */ /* 0x000fd80003800200 */
[----:B------:R-:W-:Y:S01]  /*3730*/  @P0 FMUL R2, R19, -10 ;  /* 0xc120000013020820 */ /* 0x000fe20000400000 */
[----:B------:R-:W-:Y:S06]  /*3740*/  @P0 BRA `(.L_x_105) ;  /* 0x0000000000540947 */ /* 0x000fec0003800000 */
[----:B------:R-:W-:Y:S01]  /*3750*/  FSETP.GT.AND P0, PT, |R19|, R7, PT ;  /* 0x000000071300720b */ /* 0x000fe20003f04200 */
[----:B------:R-:W-:-:S12]  /*3760*/  IMAD.MOV.U32 R2, RZ, RZ, RZ ;  /* 0x000000ffff027224 */ /* 0x000fd800078e00ff */
        /* <DEDUP_REMOVED lines=13> */
[----:B------:R-:W-:-:S07]  /*3840*/  MOV R22, 0x3860 ;  /* 0x0000386000167802 */ /* 0x000fce0000000f00 */
[----:B012---:R-:W-:Y:S05]  /*3850*/  CALL.REL.NOINC `($__internal_2_$__cuda_sm3x_div_rn_noftz_f32_slowpath) ;  /* 0x0000003c00347944 */ /* 0x007fea0003c00000 */
.L_x_107:
[----:B------:R-:W-:Y:S05]  /*3860*/  BSYNC.RECONVERGENT B3 ;  /* 0x0000000000037941 */ /* 0x000fea0003800200 */
.L_x_106:
[----:B------:R-:W-:-:S04]  /*3870*/  FMUL R11, R0, 9 ;  /* 0x41100000000b7820 */ /* 0x000fc80000400000 */
[----:B------:R-:W-:-:S04]  /*3880*/  FFMA R0, R11, R0, 1 ;  /* 0x3f8000000b007423 */ /* 0x000fc80000000000 */
[----:B------:R-:W-:-:S07]  /*3890*/  FMUL R2, R19, -R0 ;  /* 0x8000000013027220 */ /* 0x000fce0000400000 */
.L_x_105:
[----:B------:R-:W-:Y:S05]  /*38a0*/  BSYNC.RECONVERGENT B2 ;  /* 0x0000000000027941 */ /* 0x000fea0003800200 */
.L_x_104:
[----:B------:R-:W-:Y:S01]  /*38b0*/  FMUL R6, R6, 0.5 ;  /* 0x3f00000006067820 */ /* 0x000fe20000400000 */
[----:B------:R-:W-:Y:S04]  /*38c0*/  BSSY.RECONVERGENT B2, `(.L_x_108) ;  /* 0x000001a000027945 */ /* 0x000fe80003800200 */
[----:B------:R-:W-:-:S13]  /*38d0*/  FSETP.GT.AND P0, PT, |R17|, R6, PT ;  /* 0x000000061100720b */ /* 0x000fda0003f04200 */
[----:B------:R-:W-:Y:S01]  /*38e0*/  @P0 FMUL R8, R17, -10 ;  /* 0xc120000011080820 */ /* 0x000fe20000400000 */
[----:B------:R-:W-:Y:S06]  /*38f0*/  @P0 BRA `(.L_x_109) ;  /* 0x0000000000580947 */ /* 0x000fec0003800000 */
[----:B------:R-:W-:Y:S01]  /*3900*/  FMUL R0, R7, 0.5 ;  /* 0x3f00000007007820 */ /* 0x000fe20000400000 */
[----:B------:R-:W-:-:S04]  /*3910*/  HFMA2 R8, -RZ, RZ, 0, 0 ;  /* 0x00000000ff087431 */ /* 0x000fc800000001ff */
[----:B------:R-:W-:-:S13]  /*3920*/  FSETP.GT.AND P0, PT, |R17|, R0, PT ;  /* 0x000000001100720b */ /* 0x000fda0003f04200 */
        /* <DEDUP_REMOVED lines=15> */
.L_x_111:
[----:B------:R-:W-:Y:S05]  /*3a20*/  BSYNC.RECONVERGENT B3 ;  /* 0x0000000000037941 */ /* 0x000fea0003800200 */
.L_x_110:
[----:B------:R-:W-:-:S04]  /*3a30*/  FMUL R7, R6, 9 ;  /* 0x4110000006077820 */ /* 0x000fc80000400000 */
[----:B------:R-:W-:-:S04]  /*3a40*/  FFMA R6, R7, R6, 1 ;  /* 0x3f80000007067423 */ /* 0x000fc80000000006 */
[----:B------:R-:W-:-:S07]  /*3a50*/  FMUL R8, R17, -R6 ;  /* 0x8000000611087220 */ /* 0x000fce0000400000 */
.L_x_109:
[----:B------:R-:W-:Y:S05]  /*3a60*/  BSYNC.RECONVERGENT B2 ;  /* 0x0000000000027941 */ /* 0x000fea0003800200 */
.L_x_108:
[----:B------:R-:W3:Y:S02]  /*3a70*/  LDCU UR4, c[0x0][0x3cc] ;  /* 0x00007980ff0477ac */ /* 0x000ee40008000800 */
[----:B---3--:R-:W-:Y:S01]  /*3a80*/  FMUL.D2 R0, R8, UR4 ;  /* 0x0000000408007c20 */ /* 0x008fe20008300000 */
[----:B------:R-:W-:Y:S01]  /*3a90*/  FMUL R3, R3, UR4 ;  /* 0x0000000403037c20 */ /* 0x000fe20008400000 */
[----:B------:R-:W-:-:S07]  /*3aa0*/  FMUL R7, R2, UR4 ;  /* 0x0000000402077c20 */ /* 0x000fce0008400000 */
.L_x_99:
[----:B------:R-:W3:Y:S01]  /*3ab0*/  LDC R2, c[0x0][0x3a0] ;  /* 0x0000e800ff027b82 */ /* 0x000ee20000000800 */
[----:B------:R-:W4:Y:S01]  /*3ac0*/  LDCU UR4, c[0x0][0x3c8] ;  /* 0x00007900ff0477ac */ /* 0x000f220008000800 */
[----:B------:R-:W-:Y:S01]  /*3ad0*/  FADD R11, R3, R24 ;  /* 0x00000018030b7221 */ /* 0x000fe20000000000 */
[----:B------:R-:W-:Y:S01]  /*3ae0*/  FADD R10, R7, R10 ;  /* 0x0000000a070a7221 */ /* 0x000fe20000000000 */
[----:B------:R-:W-:Y:S01]  /*3af0*/  FADD R9, R0, R9 ;  /* 0x0000000900097221 */ /* 0x000fe20000000000 */
[----:B----4-:R-:W-:-:S04]  /*3b00*/  FSETP.LT.AND P0, PT, RZ, UR4, PT ;  /* 0x00000004ff007c0b */ /* 0x010fc8000bf01000 */
[----:B---3--:R-:W-:-:S13]  /*3b10*/  ISETP.LT.OR P0, PT, R2, 0x1, !P0 ;  /* 0x000000010200780c */ /* 0x008fda0004701670 */
[----:B------:R-:W-:Y:S05]  /*3b20*/  @P0 BRA `(.L_x_112) ;  /* 0x0000002800900947 */ /* 0x000fea0003800000 */
[----:B------:R-:W-:Y:S01]  /*3b30*/  HFMA2 R8, -RZ, RZ, 0, 0 ;  /* 0x00000000ff087431 */ /* 0x000fe200000001ff */
[----:B------:R-:W-:Y:S01]  /*3b40*/  CS2R R6, SRZ ;  /* 0x0000000000067805 */ /* 0x000fe2000001ff00 */
[----:B------:R-:W-:-:S06]  /*3b50*/  UMOV UR4, URZ ;  /* 0x000000ff00047c82 */ /* 0x000fcc0008000000 */
.L_x_160:
[----:B------:R-:W3:Y:S01]  /*3b60*/  LDCU.64 UR6, c[0x0][0x398] ;  /* 0x00007300ff0677ac */ /* 0x000ee20008000a00 */
[----:B------:R-:W4:Y:S01]  /*3b70*/  LDCU UR5, c[0x0][0x3a0] ;  /* 0x00007400ff0577ac */ /* 0x000f220008000800 */
[----:B---3--:R-:W-:-:S06]  /*3b80*/  UIMAD.WIDE.U32 UR6, UR4, 0x48, UR6 ;  /* 0x00000048040678a5 */ /* 0x008fcc000f8e0006 */
[----:B------:R-:W-:Y:S01]  /*3b90*/  MOV R2, UR6 ;  /* 0x0000000600027c02 */ /* 0x000fe20008000f00 */
[----:B------:R-:W-:-:S05]  /*3ba0*/  IMAD.U32 R3, RZ, RZ, UR7 ;  /* 0x00000007ff037e24 */ /* 0x000fca000f8e00ff */
[----:B------:R-:W3:Y:S01]  /*3bb0*/  LDG.E R0, desc[UR8][R2.64+0x4] ;  /* 0x0000040802007981 */ /* 0x000ee2000c1e1900 */
[----:B------:R-:W-:-:S04]  /*3bc0*/  UIADD3 UR4, UPT, UPT, UR4, 0x1, URZ ;  /* 0x0000000104047890 */ /* 0x000fc8000fffe0ff */
[----:B----4-:R-:W-:Y:S01]  /*3bd0*/  UISETP.NE.AND UP0, UPT, UR4, UR5, UPT ;  /* 0x000000050400728c */ /* 0x010fe2000bf05270 */
[----:B---3--:R-:W-:-:S13]  /*3be0*/  ISETP.GE.AND P0, PT, R0, 0x1, PT ;  /* 0x000000010000780c */ /* 0x008fda0003f06270 */
[----:B------:R-:W-:Y:S05]  /*3bf0*/  @!P0 BRA `(.L_x_113) ;  /* 0x0000002800488947 */ /* 0x000fea0003800000 */
[----:B------:R-:W-:Y:S02]  /*3c00*/  MOV R3, UR7 ;  /* 0x0000000700037c02 */ /* 0x000fe40008000f00 */
[----:B------:R-:W-:Y:S01]  /*3c10*/  MOV R2, UR6 ;  /* 0x0000000600027c02 */ /* 0x000fe20008000f00 */
[----:B------:R-:W3:Y:S04]  /*3c20*/  LDCU UR12, c[0x0][0x3f8] ;  /* 0x00007f00ff0c77ac */ /* 0x000ee80008000800 */
[----:B------:R-:W4:Y:S01]  /*3c30*/  LDG.E R3, desc[UR8][R2.64+0x8] ;  /* 0x0000080802037981 */ /* 0x000f22000c1e1900 */
[----:B------:R-:W-:Y:S04]  /*3c40*/  BSSY.RECONVERGENT B2, `(.L_x_113) ;  /* 0x000028d000027945 */ /* 0x000fe80003800200 */
[----:B------:R-:W-:Y:S01]  /*3c50*/  BSSY.RELIABLE B0, `(.L_x_114) ;  /* 0x0000015000007945 */ /* 0x000fe20003800100 */
[----:B------:R-:W-:Y:S01]  /*3c60*/  HFMA2 R22, -RZ, RZ, 0, 0 ;  /* 0x00000000ff167431 */ /* 0x000fe200000001ff */
[----:B------:R-:W-:-:S02]  /*3c70*/  MOV R33, RZ ;  /* 0x000000ff00217202 */ /* 0x000fc40000000f00 */
[----:B------:R-:W-:Y:S02]  /*3c80*/  CS2R R34, SRZ ;  /* 0x0000000000227805 */ /* 0x000fe4000001ff00 */
[----:B----4-:R-:W-:-:S13]  /*3c90*/  ISETP.NE.AND P0, PT, R3, R20, PT ;  /* 0x000000140300720c */ /* 0x010fda0003f05270 */
[----:B---3--:R-:W-:Y:S05]  /*3ca0*/  @!P0 BRA `(.L_x_115) ;  /* 0x00000000003c8947 */ /* 0x008fea0003800000 */
[----:B------:R-:W-:Y:S01]  /*3cb0*/  BSSY.RELIABLE B1, `(.L_x_116) ;  /* 0x000000c000017945 */ /* 0x000fe20003800100 */
.L_x_118:
[C---:B------:R-:W-:Y:S02]  /*3cc0*/  ISETP.GT.U32.AND P0, PT, R22.reuse, 0x2, PT ;  /* 0x000000021600780c */ /* 0x040fe40003f04070 */
[----:B------:R-:W-:-:S04]  /*3cd0*/  IADD3 R22, PT, PT, R22, 0x1, RZ ;  /* 0x0000000116167810 */ /* 0x000fc80007ffe0ff */
[----:B------:R-:W-:-:S13]  /*3ce0*/  ISETP.GE.U32.OR P0, PT, R22, R0, P0 ;  /* 0x000000001600720c */ /* 0x000fda0000706470 */
[----:B------:R-:W-:Y:S05]  /*3cf0*/  @P0 BREAK.RELIABLE B1 ;  /* 0x0000000000010942 */ /* 0x000fea0003800100 */
[----:B------:R-:W-:Y:S05]  /*3d00*/  @P0 BREAK.RELIABLE B0 ;  /* 0x0000000000000942 */ /* 0x000fea0003800100 */
[----:B------:R-:W-:Y:S05]  /*3d10*/  @P0 BRA `(.L_x_117) ;  /* 0x0000002400fc0947 */ /* 0x000fea0003800000 */
[----:B------:R-:W-:-:S04]  /*3d20*/  IMAD.MOV.U32 R3, RZ, RZ, 0x4 ;  /* 0x00000004ff037424 */ /* 0x000fc800078e00ff */
[----:B------:R-:W-:-:S06]  /*3d30*/  IMAD.WIDE.U32 R2, R22, R3, UR6 ;  /* 0x0000000616027e25 */ /* 0x000fcc000f8e0003 */
[----:B------:R-:W3:Y:S02]  /*3d40*/  LDG.E R3, desc[UR8][R2.64+0x8] ;  /* 0x0000080802037981 */ /* 0x000ee4000c1e1900 */
[----:B---3--:R-:W-:-:S13]  /*3d50*/  ISETP.NE.AND P0, PT, R3, R20, PT ;  /* 0x000000140300720c */ /* 0x008fda0003f05270 */
[----:B------:R-:W-:Y:S05]  /*3d60*/  @P0 BRA `(.L_x_118) ;  /* 0xfffffffc00d40947 */ /* 0x000fea000383ffff */
[----:B------:R-:W-:Y:S05]  /*3d70*/  BSYNC.RELIABLE B1 ;  /* 0x0000000000017941 */ /* 0x000fea0003800100 */
.L_x_116:
[----:B------:R-:W-:Y:S01]  /*3d80*/  HFMA2 R33, -RZ, RZ, 0, 0 ;  /* 0x00000000ff217431 */ /* 0x000fe200000001ff */
[----:B------:R-:W-:-:S07]  /*3d90*/  CS2R R34, SRZ ;  /* 0x0000000000227805 */ /* 0x000fce000001ff00 */
.L_x_115:
[----:B------:R-:W-:Y:S05]  /*3da0*/  BSYNC.RELIABLE B0 ;  /* 0x0000000000007941 */ /* 0x000fea0003800100 */
.L_x_114:
[----:B------:R-:W-:Y:S02]  /*3db0*/  MOV R3, UR7 ;  /* 0x0000000700037c02 */ /* 0x000fe40008000f00 */
[----:B------:R-:W-:-:S05]  /*3dc0*/  MOV R2, UR6 ;  /* 0x0000000600027c02 */ /* 0x000fca0008000f00 */
[----:B------:R-:W3:Y:S01]  /*3dd0*/  LDG.E R3, desc[UR8][R2.64] ;  /* 0x0000000802037981 */ /* 0x000ee2000c1e1900 */
[----:B------:R-:W-:Y:S01]  /*3de0*/  BSSY.RECONVERGENT B3, `(.L_x_119) ;  /* 0x000026c000037945 */ /* 0x000fe20003800200 */
[----:B---3--:R-:W-:-:S13]  /*3df0*/  ISETP.GT.AND P0, PT, R3, 0x4, PT ;  /* 0x000000040300780c */ /* 0x008fda0003f04270 */
[----:B------:R-:W-:Y:S05]  /*3e00*/  @P0 BRA `(.L_x_120) ;  /* 0x00000008003c0947 */ /* 0x000fea0003800000 */
[----:B------:R-:W-:-:S13]  /*3e10*/  ISETP.GT.AND P0, PT, R3, 0x1, PT ;  /* 0x000000010300780c */ /* 0x000fda0003f04270 */
[----:B------:R-:W-:Y:S05]  /*3e20*/  @P0 BRA `(.L_x_121) ;  /* 0x0000000400d40947 */ /* 0x000fea0003800000 */
[----:B------:R-:W-:-:S04]  /*3e30*/  VIMNMX.U32 R2, PT, PT, R3, 0x2, PT ;  /* 0x0000000203027848 */ /* 0x000fc80003fe0000 */
[----:B------:R-:W-:-:S04]  /*3e40*/  SHF.L.U32 R28, R2, 0x2, RZ ;  /* 0x00000002021c7819 */ /* 0x000fc800000006ff */
[----:B------:R-:W3:Y:S02]  /*3e50*/  LDC R2, c[0x2][R28] ;  /* 0x008000001c027b82 */ /* 0x000ee40000000800 */
[----:B---3--:R-:W-:-:S04]  /*3e60*/  SHF.R.S32.HI R3, RZ, 0x1f, R2 ;  /* 0x0000001fff037819 */ /* 0x008fc80000011402 */
.L_x_199:
[----:B------:R-:W-:Y:S05]  /*3e70*/  BRX R2 -0x3e80                                                          (*"BRANCH_TARGETS .L_x_200,.L_x_201,.L_x_122"*) ;  /* 0xffffffc002607949 */ /* 0x000fea000383ffff */
.L_x_201:
[----:B------:R-:W-:-:S13]  /*3e80*/  ISETP.NE.AND P0, PT, R0, 0x1, PT ;  /* 0x000000010000780c */ /* 0x000fda0003f05270 */
[----:B------:R-:W-:Y:S05]  /*3e90*/  @!P0 BRA `(.L_x_122) ;  /* 0x0000002400808947 */ /* 0x000fea0003800000 */
[----:B------:R-:W-:Y:S01]  /*3ea0*/  ISETP.NE.AND P0, PT, R22, RZ, PT ;  /* 0x000000ff1600720c */ /* 0x000fe20003f05270 */
[----:B------:R-:W-:Y:S01]  /*3eb0*/  IMAD.U32 R29, RZ, RZ, UR7 ;  /* 0x00000007ff1d7e24 */ /* 0x000fe2000f8e00ff */
[----:B------:R-:W-:Y:S01]  /*3ec0*/  MOV R28, UR6 ;  /* 0x00000006001c7c02 */ /* 0x000fe20008000f00 */
[----:B------:R-:W3:Y:S10]  /*3ed0*/  LDCU UR5, c[0x0][0x3f8] ;  /* 0x00007f00ff0577ac */ /* 0x000ef40008000800 */
[----:B------:R-:W3:Y:S01]  /*3ee0*/  @!P0 LDG.E R31, desc[UR8][R28.64+0xc] ;  /* 0x00000c081c1f8981 */ /* 0x000ee2000c1e1900 */
[----:B------:R-:W-:-:S02]  /*3ef0*/  MOV R2, UR6 ;  /* 0x0000000600027c02 */ /* 0x000fc40008000f00 */
[----:B------:R-:W-:-:S05]  /*3f00*/  MOV R3, UR7 ;  /* 0x0000000700037c02 */ /* 0x000fca0008000f00 */
[----:B------:R-:W3:Y:S02]  /*3f10*/  @P0 LDG.E R31, desc[UR8][R2.64+0x8] ;  /* 0x00000808021f0981 */ /* 0x000ee4000c1e1900 */
[----:B---3--:R-:W-:-:S04]  /*3f20*/  ISETP.GE.AND P0, PT, R31, UR5, PT ;  /* 0x000000051f007c0c */ /* 0x008fc8000bf06270 */
[----:B------:R-:W-:-:S13]  /*3f30*/  ISETP.LT.OR P0, PT, R31, RZ, P0 ;  /* 0x000000ff1f00720c */ /* 0x000fda0000701670 */
[----:B------:R-:W-:Y:S05]  /*3f40*/  @P0 BRA `(.L_x_122) ;  /* 0x0000002400540947 */ /* 0x000fea0003800000 */
[----:B------:R-:W3:Y:S02]  /*3f50*/  LDC.64 R2, c[0x0][0x380] ;  /* 0x0000e000ff027b82 */ /* 0x000ee40000000a00 */
[----:B---3--:R-:W-:-:S05]  /*3f60*/  IMAD.WIDE.U32 R28, R31, 0x2c, R2 ;  /* 0x0000002c1f1c7825 */ /* 0x008fca00078e0002 */
[----:B------:R-:W3:Y:S04]  /*3f70*/  LDG.E R0, desc[UR8][R28.64+0x4] ;  /* 0x000004081c007981 */ /* 0x000ee8000c1e1900 */
[----:B------:R-:W4:Y:S04]  /*3f80*/  LDG.E R31, desc[UR8][R28.64] ;  /* 0x000000081c1f7981 */ /* 0x000f28000c1e1900 */
[----:B------:R-:W2:Y:S01]  /*3f90*/  LDG.E R2, desc[UR8][R28.64+0x8] ;  /* 0x000008081c027981 */ /* 0x000ea2000c1e1900 */
[----:B------:R-:W-:Y:S01]  /*3fa0*/  BSSY.RECONVERGENT B0, `(.L_x_123) ;  /* 0x0000013000007945 */ /* 0x000fe20003800200 */
[----:B---3-5:R-:W-:Y:S01]  /*3fb0*/  FADD R3, R19, -R0 ;  /* 0x8000000013037221 */ /* 0x028fe20000000000 */
[----:B----4-:R-:W-:-:S03]  /*3fc0*/  FADD R40, R18, -R31 ;  /* 0x8000001f12287221 */ /* 0x010fc60000000000 */
[----:B------:R-:W-:Y:S01]  /*3fd0*/  FMUL R31, R3, R3 ;  /* 0x00000003031f7220 */ /* 0x000fe20000400000 */
[----:B--2---:R-:W-:-:S03]  /*3fe0*/  FADD R2, R17, -R2 ;  /* 0x8000000211027221 */ /* 0x004fc60000000000 */
[----:B------:R-:W-:-:S04]  /*3ff0*/  FFMA R31, R40, R40, R31 ;  /* 0x00000028281f7223 */ /* 0x000fc8000000001f */
[----:B------:R-:W-:-:S04]  /*4000*/  FFMA R30, R2, R2, R31 ;  /* 0x00000002021e7223 */ /* 0x000fc8000000001f */
[----:B------:R2:W3:Y:S01]  /*4010*/  MUFU.RSQ R31, R30 ;  /* 0x0000001e001f7308 */ /* 0x0004e20000001400 */
[----:B------:R-:W-:-:S04]  /*4020*/  IADD3 R0, PT, PT, R30, -0xd000000, RZ ;  /* 0xf30000001e007810 */ /* 0x000fc80007ffe0ff */
[----:B------:R-:W-:-:S13]  /*4030*/  ISETP.GT.U32.AND P0, PT, R0, 0x727fffff, PT ;  /* 0x727fffff0000780c */ /* 0x000fda0003f04070 */
[----:B--23--:R-:W-:Y:S05]  /*4040*/  @!P0 BRA `(.L_x_124) ;  /* 0x0000000000108947 */ /* 0x00cfea0003800000 */
[----:B------:R-:W-:Y:S02]  /*4050*/  MOV R22, R30 ;  /* 0x0000001e00167202 */ /* 0x000fe40000000f00 */
[----:B------:R-:W-:-:S07]  /*4060*/  MOV R0, 0x4080 ;  /* 0x0000408000007802 */ /* 0x000fce0000000f00 */
[----:B01----:R-:W-:Y:S05]  /*4070*/  CALL.REL.NOINC `($__internal_1_$__cuda_sm20_sqrt_rn_f32_slowpath) ;  /* 0x0000003000d07944 */ /* 0x003fea0003c00000 */
[----:B------:R-:W-:Y:S05]  /*4080*/  BRA `(.L_x_125) ;  /* 0x0000000000107947 */ /* 0x000fea0003800000 */
.L_x_124:
[----:B------:R-:W-:Y:S01]  /*4090*/  FMUL.FTZ R39, R30, R31 ;  /* 0x0000001f1e277220 */ /* 0x000fe20000410000 */
[----:B------:R-:W-:-:S03]  /*40a0*/  FMUL.FTZ R22, R31, 0.5 ;  /* 0x3f0000001f167820 */ /* 0x000fc60000410000 */
[----:B------:R-:W-:-:S04]  /*40b0*/  FFMA R0, -R39, R39, R30 ;  /* 0x0000002727007223 */ /* 0x000fc8000000011e */
[----:B------:R-:W-:-:S07]  /*40c0*/  FFMA R39, R0, R22, R39 ;  /* 0x0000001600277223 */ /* 0x000fce0000000027 */
.L_x_125:
[----:B------:R-:W-:Y:S05]  /*40d0*/  BSYNC.RECONVERGENT B0 ;  /* 0x0000000000007941 */ /* 0x000fea0003800200 */
.L_x_123:
[----:B------:R-:W-:Y:S02]  /*40e0*/  MOV R28, UR6 ;  /* 0x00000006001c7c02 */ /* 0x000fe40008000f00 */
[----:B------:R-:W-:-:S05]  /*40f0*/  MOV R29, UR7 ;  /* 0x00000007001d7c02 */ /* 0x000fca0008000f00 */
[----:B------:R-:W2:Y:S02]  /*4100*/  LDG.E R38, desc[UR8][R28.64+0x18] ;  /* 0x000018081c267981 */ /* 0x000ea4000c1e1900 */
[----:B--2---:R-:W-:-:S04]  /*4110*/  FSETP.GEU.AND P0, PT, R39, R38, PT ;  /* 0x000000262700720b */ /* 0x004fc80003f0e000 */
[----:B------:R-:W-:-:S13]  /*4120*/  FSETP.LEU.OR P0, PT, R39, 0.0010000000474974513054, P0 ;  /* 0x3a83126f2700780b */ /* 0x000fda000070b400 */
[----:B------:R-:W-:Y:S05]  /*4130*/  @P0 BRA `(.L_x_122) ;  /* 0x0000002000d80947 */ /* 0x000fea0003800000 */
[----:B01----:R-:W-:Y:S01]  /*4140*/  FADD R37, R39, 9.9999999392252902908e-09 ;  /* 0x322bcc7727257421 */ /* 0x003fe20000000000 */
[----:B------:R-:W-:Y:S03]  /*4150*/  BSSY.RECONVERGENT B4, `(.L_x_126) ;  /* 0x000000e000047945 */ /* 0x000fe60003800200 */
[----:B------:R-:W0:Y:S08]  /*4160*/  MUFU.RCP R0, R37 ;  /* 0x0000002500007308 */ /* 0x000e300000001000 */
[----:B------:R-:W1:Y:S01]  /*4170*/  FCHK P0, R40, R37 ;  /* 0x0000002528007302 */ /* 0x000e620000000000 */
[----:B0-----:R-:W-:-:S04]  /*4180*/  FFMA R29, -R37, R0, 1 ;  /* 0x3f800000251d7423 */ /* 0x001fc80000000100 */
[----:B------:R-:W-:-:S04]  /*4190*/  FFMA R29, R0, R29, R0 ;  /* 0x0000001d001d7223 */ /* 0x000fc80000000000 */
[----:B------:R-:W-:-:S04]  /*41a0*/  FFMA R36, R40, R29, RZ ;  /* 0x0000001d28247223 */ /* 0x000fc800000000ff */
[----:B------:R-:W-:-:S04]  /*41b0*/  FFMA R0, -R37, R36, R40 ;  /* 0x0000002425007223 */ /* 0x000fc80000000128 */
[----:B------:R-:W-:Y:S01]  /*41c0*/  FFMA R36, R29, R0, R36 ;  /* 0x000000001d247223 */ /* 0x000fe20000000024 */
[----:B-1----:R-:W-:Y:S06]  /*41d0*/  @!P0 BRA `(.L_x_127) ;  /* 0x0000000000148947 */ /* 0x002fec0003800000 */
[----:B------:R-:W-:Y:S01]  /*41e0*/  IMAD.MOV.U32 R0, RZ, RZ, R40 ;  /* 0x000000ffff007224 */ /* 0x000fe200078e0028 */
[----:B------:R-:W-:Y:S02]  /*41f0*/  MOV R35, R37 ;  /* 0x0000002500237202 */ /* 0x000fe40000000f00 */
[----:B------:R-:W-:-:S07]  /*4200*/  MOV R22, 0x4220 ;  /* 0x0000422000167802 */ /* 0x000fce0000000f00 */
[----:B------:R-:W-:Y:S05]  /*4210*/  CALL.REL.NOINC `($__internal_2_$__cuda_sm3x_div_rn_noftz_f32_slowpath) ;  /* 0x0000003000c47944 */ /* 0x000fea0003c00000 */
[----:B------:R-:W-:-:S07]  /*4220*/  MOV R36, R0 ;  /* 0x0000000000247202 */ /* 0x000fce0000000f00 */
.L_x_127:
[----:B------:R-:W-:Y:S05]  /*4230*/  BSYNC.RECONVERGENT B4 ;  /* 0x0000000000047941 */ /* 0x000fea0003800200 */
.L_x_126:
[----:B------:R-:W0:Y:S01]  /*4240*/  MUFU.RCP R0, R37 ;  /* 0x0000002500007308 */ /* 0x000e220000001000 */
[----:B------:R-:W-:Y:S07]  /*4250*/  BSSY.RECONVERGENT B4, `(.L_x_128) ;  /* 0x000000d000047945 */ /* 0x000fee0003800200 */
[----:B------:R-:W1:Y:S01]  /*4260*/  FCHK P0, R3, R37 ;  /* 0x0000002503007302 */ /* 0x000e620000000000 */
[----:B0-----:R-:W-:-:S04]  /*4270*/  FFMA R29, -R37, R0, 1 ;  /* 0x3f800000251d7423 */ /* 0x001fc80000000100 */
[----:B------:R-:W-:-:S04]  /*4280*/  FFMA R31, R0, R29, R0 ;  /* 0x0000001d001f7223 */ /* 0x000fc80000000000 */
[----:B------:R-:W-:-:S04]  /*4290*/  FFMA R34, R3, R31, RZ ;  /* 0x0000001f03227223 */ /* 0x000fc800000000ff */
[----:B------:R-:W-:-:S04]  /*42a0*/  FFMA R29, -R37, R34, R3 ;  /* 0x00000022251d7223 */ /* 0x000fc80000000103 */
[----:B------:R-:W-:Y:S01]  /*42b0*/  FFMA R34, R31, R29, R34 ;  /* 0x0000001d1f227223 */ /* 0x000fe20000000022 */
[----:B-1----:R-:W-:Y:S06]  /*42c0*/  @!P0 BRA `(.L_x_129) ;  /* 0x0000000000148947 */ /* 0x002fec0003800000 */
[----:B------:R-:W-:Y:S02]  /*42d0*/  MOV R0, R3 ;  /* 0x0000000300007202 */ /* 0x000fe40000000f00 */
[----:B------:R-:W-:Y:S02]  /*42e0*/  MOV R35, R37 ;  /* 0x0000002500237202 */ /* 0x000fe40000000f00 */
[----:B------:R-:W-:-:S07]  /*42f0*/  MOV R22, 0x4310 ;  /* 0x0000431000167802 */ /* 0x000fce0000000f00 */
[----:B------:R-:W-:Y:S05]  /*4300*/  CALL.REL.NOINC `($__internal_2_$__cuda_sm3x_div_rn_noftz_f32_slowpath) ;  /* 0x0000003000887944 */ /* 0x000fea0003c00000 */
[----:B------:R-:W-:-:S07]  /*4310*/  MOV R34, R0 ;  /* 0x0000000000227202 */ /* 0x000fce0000000f00 */
.L_x_129:
[----:B------:R-:W-:Y:S05]  /*4320*/  BSYNC.RECONVERGENT B4 ;  /* 0x0000000000047941 */ /* 0x000fea0003800200 */
.L_x_128:
        /* <DEDUP_REMOVED lines=9> */
[----:B------:R-:W-:Y:S01]  /*43c0*/  MOV R0, R2 ;  /* 0x0000000200007202 */ /* 0x000fe20000000f00 */
[----:B------:R-:W-:Y:S01]  /*43d0*/  IMAD.MOV.U32 R35, RZ, RZ, R37 ;  /* 0x000000ffff237224 */ /* 0x000fe200078e0025 */
[----:B------:R-:W-:-:S07]  /*43e0*/  MOV R22, 0x4400 ;  /* 0x0000440000167802 */ /* 0x000fce0000000f00 */
[----:B------:R-:W-:Y:S05]  /*43f0*/  CALL.REL.NOINC `($__internal_2_$__cuda_sm3x_div_rn_noftz_f32_slowpath) ;  /* 0x00000030004c7944 */ /* 0x000fea0003c00000 */
.L_x_131:
[----:B------:R-:W-:Y:S05]  /*4400*/  BSYNC.RECONVERGENT B4 ;  /* 0x0000000000047941 */ /* 0x000fea0003800200 */
.L_x_130:
[----:B------:R-:W0:Y:S01]  /*4410*/  LDCU UR5, c[0x0][0x3d0] ;  /* 0x00007a00ff0577ac */ /* 0x000e220008000800 */
[----:B------:R-:W-:-:S04]  /*4420*/  FADD R38, R38, -R39 ;  /* 0x8000002726267221 */ /* 0x000fc80000000000 */
[----:B0-----:R-:W-:-:S04]  /*4430*/  FMUL R35, R38, UR5 ;  /* 0x0000000526237c20 */ /* 0x001fc80008400000 */
[C---:B------:R-:W-:Y:S01]  /*4440*/  FMUL R33, R35.reuse, R36 ;  /* 0x0000002423217220 */ /* 0x040fe20000400000 */
[C---:B------:R-:W-:Y:S01]  /*4450*/  FMUL R34, R35.reuse, R34 ;  /* 0x0000002223227220 */ /* 0x040fe20000400000 */
[----:B------:R-:W-:Y:S01]  /*4460*/  FMUL R35, R35, R0 ;  /* 0x0000000023237220 */ /* 0x000fe20000400000 */
[----:B------:R-:W-:Y:S06]  /*4470*/  BRA `(.L_x_122) ;  /* 0x0000002000087947 */ /* 0x000fec0003800000 */
.L_x_200:
[----:B------:R-:W-:Y:S02]  /*4480*/  MOV R31, UR7 ;  /* 0x00000007001f7c02 */ /* 0x000fe40008000f00 */
[----:B------:R-:W-:Y:S02]  /*4490*/  MOV R28, UR6 ;  /* 0x00000006001c7c02 */ /* 0x000fe40008000f00 */
[----:B------:R-:W-:Y:S02]  /*44a0*/  MOV R2, UR6 ;  /* 0x0000000600027c02 */ /* 0x000fe40008000f00 */
[----:B------:R-:W-:Y:S02]  /*44b0*/  MOV R30, UR6 ;  /* 0x00000006001e7c02 */ /* 0x000fe40008000f00 */
[----:B------:R-:W-:Y:S02]  /*44c0*/  MOV R29, UR7 ;  /* 0x00000007001d7c02 */ /* 0x000fe40008000f00 */
[----:B------:R-:W-:Y:S01]  /*44d0*/  MOV R3, UR7 ;  /* 0x0000000700037c02 */ /* 0x000fe20008000f00 */
[----:B------:R-:W3:Y:S04]  /*44e0*/  LDG.E R31, desc[UR8][R30.64+0x18] ;  /* 0x000018081e1f7981 */ /* 0x000ee8000c1e1900 */
[----:B------:R-:W4:Y:S04]  /*44f0*/  LDG.E R28, desc[UR8][R28.64+0x1c] ;  /* 0x00001c081c1c7981 */ /* 0x000f28000c1e1900 */
[----:B------:R-:W2:Y:S01]  /*4500*/  LDG.E R2, desc[UR8][R2.64+0x20] ;  /* 0x0000200802027981 */ /* 0x000ea2000c1e1900 */
[----:B---3-5:R-:W-:Y:S01]  /*4510*/  FADD R33, -R18, R31 ;  /* 0x0000001f12217221 */ /* 0x028fe20000000100 */
[----:B----4-:R-:W-:-:S03]  /*4520*/  FADD R34, -R19, R28 ;  /* 0x0000001c13227221 */ /* 0x010fc60000000100 */
[----:B------:R-:W-:Y:S01]  /*4530*/  FMUL R33, R33, 10 ;  /* 0x4120000021217820 */ /* 0x000fe20000400000 */
[----:B--2---:R-:W-:Y:S01]  /*4540*/  FADD R35, -R17, R2 ;  /* 0x0000000211237221 */ /* 0x004fe20000000100 */
[----:B------:R-:W-:-:S03]  /*4550*/  FMUL R34, R34, 10 ;  /* 0x4120000022227820 */ /* 0x000fc60000400000 */
[----:B------:R-:W-:Y:S01]  /*4560*/  FMUL R35, R35, 10 ;  /* 0x4120000023237820 */ /* 0x000fe20000400000 */
[----:B------:R-:W-:Y:S06]  /*4570*/  BRA `(.L_x_122) ;  /* 0x0000001c00c87947 */ /* 0x000fec0003800000 */
.L_x_121:
[----:B------:R-:W-:-:S05]  /*4580*/  IMAD.MOV.U32 R0, RZ, RZ, -0x2 ;  /* 0xfffffffeff007424 */ /* 0x000fca00078e00ff */
[----:B------:R-:W-:-:S04]  /*4590*/  VIADDMNMX.U32 R0, R3, R0, 0x3, PT ;  /* 0x0000000303007446 */ /* 0x000fc80003800000 */
[----:B------:R-:W-:-:S04]  /*45a0*/  SHF.L.U32 R0, R0, 0x2, RZ ;  /* 0x0000000200007819 */ /* 0x000fc800000006ff */
[----:B------:R-:W3:Y:S02]  /*45b0*/  LDC R2, c[0x2][R0+0xc] ;  /* 0x0080030000027b82 */ /* 0x000ee40000000800 */
[----:B---3--:R-:W-:-:S04]  /*45c0*/  SHF.R.S32.HI R3, RZ, 0x1f, R2 ;  /* 0x0000001fff037819 */ /* 0x008fc80000011402 */
.L_x_203:
[----:B------:R-:W-:Y:S05]  /*45d0*/  BRX R2 -0x45e0                                                          (*"BRANCH_TARGETS .L_x_204,.L_x_205,.L_x_206,.L_x_122"*) ;  /* 0xffffffb802887949 */ /* 0x000fea000383ffff */
.L_x_206:
[----:B------:R-:W-:Y:S02]  /*45e0*/  MOV R2, UR6 ;  /* 0x0000000600027c02 */ /* 0x000fe40008000f00 */
[----:B------:R-:W-:-:S05]  /*45f0*/  MOV R3, UR7 ;  /* 0x0000000700037c02 */ /* 0x000fca0008000f00 */
[----:B------:R-:W3:Y:S02]  /*4600*/  LDG.E R2, desc[UR8][R2.64+0x18] ;  /* 0x0000180802027981 */ /* 0x000ee4000c1e1900 */
[----:B---3-5:R-:W-:-:S04]  /*4610*/  FADD R35, -R17, R2 ;  /* 0x0000000211237221 */ /* 0x028fc80000000100 */
[----:B------:R-:W-:Y:S01]  /*4620*/  FADD R35, R35, R35 ;  /* 0x0000002323237221 */ /* 0x000fe20000000000 */
[----:B------:R-:W-:Y:S06]  /*4630*/  BRA `(.L_x_122) ;  /* 0x0000001c00987947 */ /* 0x000fec0003800000 */
.L_x_204:
[----:B------:R-:W-:Y:S02]  /*4640*/  MOV R2, UR6 ;  /* 0x0000000600027c02 */ /* 0x000fe40008000f00 */
[----:B------:R-:W-:-:S05]  /*4650*/  MOV R3, UR7 ;  /* 0x0000000700037c02 */ /* 0x000fca0008000f00 */
[----:B------:R-:W3:Y:S02]  /*4660*/  LDG.E R2, desc[UR8][R2.64+0x18] ;  /* 0x0000180802027981 */ /* 0x000ee4000c1e1900 */
[----:B---3-5:R-:W-:-:S04]  /*4670*/  FADD R34, -R19, R2 ;  /* 0x0000000213227221 */ /* 0x028fc80000000100 */
[----:B------:R-:W-:Y:S01]  /*4680*/  FADD R34, R34, R34 ;  /* 0x0000002222227221 */ /* 0x000fe20000000000 */
[----:B------:R-:W-:Y:S06]  /*4690*/  BRA `(.L_x_122) ;  /* 0x0000001c00807947 */ /* 0x000fec0003800000 */
.L_x_205:
[----:B------:R-:W-:Y:S01]  /*46a0*/  IMAD.U32 R3, RZ, RZ, UR7 ;  /* 0x00000007ff037e24 */ /* 0x000fe2000f8e00ff */
[----:B------:R-:W-:-:S05]  /*46b0*/  MOV R2, UR6 ;  /* 0x0000000600027c02 */ /* 0x000fca0008000f00 */
[----:B------:R-:W3:Y:S02]  /*46c0*/  LDG.E R3, desc[UR8][R2.64+0x18] ;  /* 0x0000180802037981 */ /* 0x000ee4000c1e1900 */
[----:B---3-5:R-:W-:-:S04]  /*46d0*/  FADD R33, -R18, R3 ;  /* 0x0000000312217221 */ /* 0x028fc80000000100 */
[----:B------:R-:W-:Y:S01]  /*46e0*/  FADD R33, R33, R33 ;  /* 0x0000002121217221 */ /* 0x000fe20000000000 */
[----:B------:R-:W-:Y:S06]  /*46f0*/  BRA `(.L_x_122) ;  /* 0x0000001c00687947 */ /* 0x000fec0003800000 */
.L_x_120:
[----:B------:R-:W-:-:S13]  /*4700*/  ISETP.GT.AND P0, PT, R3, 0x6, PT ;  /* 0x000000060300780c */ /* 0x000fda0003f04270 */
[----:B------:R-:W-:Y:S05]  /*4710*/  @P0 BRA `(.L_x_132) ;  /* 0x0000000800140947 */ /* 0x000fea0003800000 */
[----:B------:R-:W-:-:S04]  /*4720*/  MOV R2, 0xfffffffb ;  /* 0xfffffffb00027802 */ /* 0x000fc80000000f00 */
[----:B------:R-:W-:-:S04]  /*4730*/  VIADDMNMX.U32 R2, R3, R2, 0x2, PT ;  /* 0x0000000203027446 */ /* 0x000fc80003800002 */
[----:B------:R-:W-:-:S04]  /*4740*/  SHF.L.U32 R22, R2, 0x2, RZ ;  /* 0x0000000202167819 */ /* 0x000fc800000006ff */
[----:B------:R-:W3:Y:S02]  /*4750*/  LDC R2, c[0x2][R22+0x1c] ;  /* 0x0080070016027b82 */ /* 0x000ee40000000800 */
[----:B---3--:R-:W-:-:S04]  /*4760*/  SHF.R.S32.HI R3, RZ, 0x1f, R2 ;  /* 0x0000001fff037819 */ /* 0x008fc80000011402 */
.L_x_208:
[----:B------:R-:W-:Y:S05]  /*4770*/  BRX R2 -0x4780                                                          (*"BRANCH_TARGETS .L_x_209,.L_x_210,.L_x_122"*) ;  /* 0xffffffb802207949 */ /* 0x000fea000383ffff */
.L_x_210:
[----:B01----:R-:W-:Y:S01]  /*4780*/  MOV R36, UR6 ;  /* 0x0000000600247c02 */ /* 0x003fe20008000f00 */
[----:B------:R-:W-:Y:S01]  /*4790*/  IMAD.U32 R37, RZ, RZ, UR7 ;  /* 0x00000007ff257e24 */ /* 0x000fe2000f8e00ff */
[----:B------:R-:W-:Y:S01]  /*47a0*/  MOV R31, UR7 ;  /* 0x00000007001f7c02 */ /* 0x000fe20008000f00 */
[----:B------:R-:W-:Y:S01]  /*47b0*/  IMAD.U32 R28, RZ, RZ, UR6 ;  /* 0x00000006ff1c7e24 */ /* 0x000fe2000f8e00ff */
[----:B------:R-:W-:Y:S02]  /*47c0*/  MOV R2, UR6 ;  /* 0x0000000600027c02 */ /* 0x000fe40008000f00 */
[----:B------:R-:W-:Y:S01]  /*47d0*/  MOV R30, UR6 ;  /* 0x00000006001e7c02 */ /* 0x000fe20008000f00 */
[----:B------:R-:W3:Y:S01]  /*47e0*/  LDG.E R36, desc[UR8][R36.64+0x2c] ;  /* 0x00002c0824247981 */ /* 0x000ee2000c1e1900 */
[----:B------:R-:W-:Y:S02]  /*47f0*/  MOV R3, UR7 ;  /* 0x0000000700037c02 */ /* 0x000fe40008000f00 */
[----:B------:R-:W-:Y:S01]  /*4800*/  MOV R33, UR7 ;  /* 0x0000000700217c02 */ /* 0x000fe20008000f00 */
[----:B------:R-:W4:Y:S01]  /*4810*/  LDG.E R31, desc[UR8][R30.64+0x1c] ;  /* 0x00001c081e1f7981 */ /* 0x000f22000c1e1900 */
[----:B------:R-:W-:-:S02]  /*4820*/  MOV R32, UR6 ;  /* 0x0000000600207c02 */ /* 0x000fc40008000f00 */
[----:B------:R-:W-:Y:S01]  /*4830*/  MOV R29, UR7 ;  /* 0x00000007001d7c02 */ /* 0x000fe20008000f00 */
[----:B------:R-:W2:Y:S01]  /*4840*/  LDG.E R2, desc[UR8][R2.64+0x24] ;  /* 0x0000240802027981 */ /* 0x000ea2000c1e1900 */
[----:B------:R-:W-:Y:S02]  /*4850*/  MOV R34, UR6 ;  /* 0x0000000600227c02 */ /* 0x000fe40008000f00 */
[----:B------:R-:W-:Y:S01]  /*4860*/  MOV R35, UR7 ;  /* 0x0000000700237c02 */ /* 0x000fe20008000f00 */
[----:B------:R-:W2:Y:S04]  /*4870*/  LDG.E R33, desc[UR8][R32.64+0x18] ;  /* 0x0000180820217981 */ /* 0x000ea8000c1e1900 */
[----:B------:R-:W2:Y:S04]  /*4880*/  LDG.E R28, desc[UR8][R28.64+0x20] ;  /* 0x000020081c1c7981 */ /* 0x000ea8000c1e1900 */
[----:B------:R-:W2:Y:S01]  /*4890*/  LDG.E R34, desc[UR8][R34.64+0x28] ;  /* 0x0000280822227981 */ /* 0x000ea2000c1e1900 */
[----:B---3-5:R-:W-:-:S02]  /*48a0*/  FSETP.GT.AND P5, PT, R17, R36, PT ;  /* 0x000000241100720b */ /* 0x028fc40003fa4000 */
[C---:B----4-:R-:W-:Y:S02]  /*48b0*/  FSETP.GT.AND P0, PT, R18.reuse, R31, PT ;  /* 0x0000001f1200720b */ /* 0x050fe40003f04000 */
[C---:B--2---:R-:W-:Y:S01]  /*48c0*/  FSETP.GT.AND P1, PT, R19.reuse, R2, PT ;  /* 0x000000021300720b */ /* 0x044fe20003f24000 */
[C---:B------:R-:W-:Y:S01]  /*48d0*/  FADD R38, -R18.reuse, R33 ;  /* 0x0000002112267221 */ /* 0x040fe20000000100 */
[----:B------:R-:W-:Y:S01]  /*48e0*/  FSETP.GEU.AND P2, PT, R18, R33, PT ;  /* 0x000000211200720b */ /* 0x000fe20003f4e000 */
[----:B------:R-:W-:Y:S02]  /*48f0*/  FADD R22, -R19, R28 ;  /* 0x0000001c13167221 */ /* 0x000fe40000000100 */
[----:B------:R-:W-:Y:S01]  /*4900*/  FMUL R33, R38, 5 ;  /* 0x40a0000026217820 */ /* 0x000fe20000400000 */
[----:B------:R-:W-:Y:S01]  /*4910*/  FADD R3, -R17, R34 ;  /* 0x0000002211037221 */ /* 0x000fe20000000100 */
[----:B------:R-:W-:Y:S01]  /*4920*/  FMUL R22, R22, 5 ;  /* 0x40a0000016167820 */ /* 0x000fe20000400000 */
[----:B------:R-:W-:Y:S01]  /*4930*/  FSETP.GEU.AND P3, PT, R19, R28, PT ;  /* 0x0000001c1300720b */ /* 0x000fe20003f6e000 */
[----:B------:R-:W-:Y:S01]  /*4940*/  FADD R0, -R18, R31 ;  /* 0x0000001f12007221 */ /* 0x000fe20000000100 */
[----:B------:R-:W-:Y:S01]  /*4950*/  FMUL R3, R3, 5 ;  /* 0x40a0000003037820 */ /* 0x000fe20000400000 */
[----:B------:R-:W-:Y:S01]  /*4960*/  FADD R2, -R19, R2 ;  /* 0x0000000213027221 */ /* 0x000fe20000000100 */
[----:B------:R-:W-:-:S02]  /*4970*/  FSETP.GEU.AND P4, PT, R17, R34, PT ;  /* 0x000000221100720b */ /* 0x000fc40003f8e000 */
[----:B------:R-:W-:Y:S01]  /*4980*/  FSEL R33, R33, RZ, !P2 ;  /* 0x000000ff21217208 */ /* 0x000fe20005000000 */
[----:B------:R-:W-:Y:S01]  /*4990*/  @P0 FMUL R33, R0, 5 ;  /* 0x40a0000000210820 */ /* 0x000fe20000400000 */
[----:B------:R-:W-:Y:S01]  /*49a0*/  FSEL R34, R22, RZ, !P3 ;  /* 0x000000ff16227208 */ /* 0x000fe20005800000 */
[----:B------:R-:W-:Y:S01]  /*49b0*/  @P1 FMUL R34, R2, 5 ;  /* 0x40a0000002221820 */ /* 0x000fe20000400000 */
[----:B------:R-:W-:Y:S01]  /*49c0*/  FSEL R35, R3, RZ, !P4 ;  /* 0x000000ff03237208 */ /* 0x000fe20006000000 */
[----:B------:R-:W-:Y:S06]  /*49d0*/  @!P5 BRA `(.L_x_122) ;  /* 0x0000001800b0d947 */ /* 0x000fec0003800000 */
[----:B------:R-:W-:-:S04]  /*49e0*/  FADD R35, -R17, R36 ;  /* 0x0000002411237221 */ /* 0x000fc80000000100 */
[----:B------:R-:W-:Y:S01]  /*49f0*/  FMUL R35, R35, 5 ;  /* 0x40a0000023237820 */ /* 0x000fe20000400000 */
[----:B------:R-:W-:Y:S06]  /*4a00*/  BRA `(.L_x_122) ;  /* 0x0000001800a47947 */ /* 0x000fec0003800000 */
.L_x_209:
[----:B------:R-:W-:Y:S02]  /*4a10*/  MOV R3, UR7 ;  /* 0x0000000700037c02 */ /* 0x000fe40008000f00 */
[----:B------:R-:W-:-:S05]  /*4a20*/  MOV R2, UR6 ;  /* 0x0000000600027c02 */ /* 0x000fca0008000f00 */
[----:B------:R3:W5:Y:S01]  /*4a30*/  LDG.E R3, desc[UR8][R2.64+0x1c] ;  /* 0x00001c0802037981 */ /* 0x000762000c1e1900 */
[----:B------:R-:W-:Y:S01]  /*4a40*/  HFMA2 R41, -RZ, RZ, 0, 0 ;  /* 0x00000000ff297431 */ /* 0x000fe200000001ff */
[----:B------:R-:W-:Y:S01]  /*4a50*/  BSSY.RECONVERGENT B0, `(.L_x_133) ;  /* 0x000001b000007945 */ /* 0x000fe20003800200 */
[----:B------:R-:W-:Y:S01]  /*4a60*/  HFMA2 R22, -RZ, RZ, 0, 0 ;  /* 0x00000000ff167431 */ /* 0x000fe200000001ff */
[----:B01----:R-:W-:Y:S01]  /*4a70*/  MOV R37, RZ ;  /* 0x000000ff00257202 */ /* 0x003fe20000000f00 */
[----:B------:R-:W-:Y:S01]  /*4a80*/  IMAD.MOV.U32 R31, RZ, RZ, RZ ;  /* 0x000000ffff1f7224 */ /* 0x000fe200078e00ff */
[----:B------:R-:W-:-:S07]  /*4a90*/  MOV R39, RZ ;  /* 0x000000ff00277202 */ /* 0x000fce0000000f00 */
.L_x_136:
[----:B------:R-:W-:-:S05]  /*4aa0*/  MOV R28, 0x4 ;  /* 0x00000004001c7802 */ /* 0x000fca0000000f00 */
[----:B------:R-:W-:-:S05]  /*4ab0*/  IMAD.WIDE.U32 R28, R37, R28, UR6 ;  /* 0x00000006251c7e25 */ /* 0x000fca000f8e001c */
[----:B------:R-:W4:Y:S01]  /*4ac0*/  LDG.E R43, desc[UR8][R28.64+0x8] ;  /* 0x000008081c2b7981 */ /* 0x000f22000c1e1900 */
[----:B---3--:R-:W-:Y:S01]  /*4ad0*/  MOV R2, R37 ;  /* 0x0000002500027202 */ /* 0x008fe20000000f00 */
[----:B------:R-:W-:Y:S01]  /*4ae0*/  BSSY.RECONVERGENT B1, `(.L_x_134) ;  /* 0x0000010000017945 */ /* 0x000fe20003800200 */
[----:B------:R-:W-:Y:S02]  /*4af0*/  IADD3 R37, PT, PT, R37, 0x1, RZ ;  /* 0x0000000125257810 */ /* 0x000fe40007ffe0ff */
[----:B------:R-:W-:Y:S02]  /*4b00*/  ISETP.LT.U32.AND P2, PT, R2, 0x3, PT ;  /* 0x000000030200780c */ /* 0x000fe40003f41070 */
[----:B------:R-:W-:Y:S02]  /*4b10*/  ISETP.GE.U32.AND P1, PT, R37, R0, PT ;  /* 0x000000002500720c */ /* 0x000fe40003f26070 */
[----:B----4-:R-:W-:-:S04]  /*4b20*/  ISETP.GE.AND P0, PT, R43, UR12, PT ;  /* 0x0000000c2b007c0c */ /* 0x010fc8000bf06270 */
[----:B------:R-:W-:-:S13]  /*4b30*/  ISETP.LT.OR P0, PT, R43, RZ, P0 ;  /* 0x000000ff2b00720c */ /* 0x000fda0000701670 */
[----:B------:R-:W-:Y:S05]  /*4b40*/  @P0 BRA `(.L_x_135) ;  /* 0x0000000000240947 */ /* 0x000fea0003800000 */
[----:B------:R-:W0:Y:S02]  /*4b50*/  LDC.64 R28, c[0x0][0x380] ;  /* 0x0000e000ff1c7b82 */ /* 0x000e240000000a00 */
[----:B0-----:R-:W-:-:S05]  /*4b60*/  IMAD.WIDE.U32 R28, R43, 0x2c, R28 ;  /* 0x0000002c2b1c7825 */ /* 0x001fca00078e001c */
[----:B------:R-:W3:Y:S04]  /*4b70*/  LDG.E R2, desc[UR8][R28.64] ;  /* 0x000000081c027981 */ /* 0x000ee8000c1e1900 */
[----:B------:R-:W4:Y:S04]  /*4b80*/  LDG.E R30, desc[UR8][R28.64+0x4] ;  /* 0x000004081c1e7981 */ /* 0x000f28000c1e1900 */
[----:B------:R-:W2:Y:S01]  /*4b90*/  LDG.E R32, desc[UR8][R28.64+0x8] ;  /* 0x000008081c207981 */ /* 0x000ea2000c1e1900 */
[----:B------:R-:W-:Y:S01]  /*4ba0*/  IADD3 R22, PT, PT, R22, 0x1, RZ ;  /* 0x0000000116167810 */ /* 0x000fe20007ffe0ff */
[----:B---3--:R-:W-:Y:S01]  /*4bb0*/  FADD R31, R31, R2 ;  /* 0x000000021f1f7221 */ /* 0x008fe20000000000 */
[----:B----4-:R-:W-:Y:S01]  /*4bc0*/  FADD R39, R39, R30 ;  /* 0x0000001e27277221 */ /* 0x010fe20000000000 */
[----:B--2---:R-:W-:-:S07]  /*4bd0*/  FADD R41, R41, R32 ;  /* 0x0000002029297221 */ /* 0x004fce0000000000 */
.L_x_135:
[----:B------:R-:W-:Y:S05]  /*4be0*/  BSYNC.RECONVERGENT B1 ;  /* 0x0000000000017941 */ /* 0x000fea0003800200 */
.L_x_134:
[----:B------:R-:W-:Y:S05]  /*4bf0*/  @!P1 BRA P2, `(.L_x_136) ;  /* 0xfffffffc00a89947 */ /* 0x000fea000103ffff */
[----:B------:R-:W-:Y:S05]  /*4c00*/  BSYNC.RECONVERGENT B0 ;  /* 0x0000000000007941 */ /* 0x000fea0003800200 */
.L_x_133:
[----:B------:R-:W-:-:S13]  /*4c10*/  ISETP.GE.AND P0, PT, R22, 0x1, PT ;  /* 0x000000011600780c */ /* 0x000fda0003f06270 */
[----:B------:R-:W-:Y:S05]  /*4c20*/  @!P0 BRA `(.L_x_122) ;  /* 0x00000018001c8947 */ /* 0x000fea0003800000 */
[----:B------:R-:W-:Y:S01]  /*4c30*/  I2FP.F32.U32 R2, R22 ;  /* 0x0000001600027245 */ /* 0x000fe20000201000 */
        /* <DEDUP_REMOVED lines=12> */
[----:B--2--5:R-:W-:Y:S05]  /*4d00*/  CALL.REL.NOINC `($__internal_2_$__cuda_sm3x_div_rn_noftz_f32_slowpath) ;  /* 0x0000002800087944 */ /* 0x024fea0003c00000 */
[----:B------:R-:W-:-:S07]  /*4d10*/  IMAD.MOV.U32 R37, RZ, RZ, R0 ;  /* 0x000000ffff257224 */ /* 0x000fce00078e0000 */
.L_x_138:
[----:B------:R-:W-:Y:S05]  /*4d20*/  BSYNC.RECONVERGENT B4 ;  /* 0x0000000000047941 */ /* 0x000fea0003800200 */
.L_x_137:
        /* <DEDUP_REMOVED lines=13> */
[----:B------:R-:W-:-:S07]  /*4e00*/  MOV R34, R0 ;  /* 0x0000000000227202 */ /* 0x000fce0000000f00 */
.L_x_140:
[----:B------:R-:W-:Y:S05]  /*4e10*/  BSYNC.RECONVERGENT B4 ;  /* 0x0000000000047941 */ /* 0x000fea0003800200 */
.L_x_139:
        /* <DEDUP_REMOVED lines=13> */
.L_x_142:
[----:B------:R-:W-:Y:S05]  /*4ef0*/  BSYNC.RECONVERGENT B4 ;  /* 0x0000000000047941 */ /* 0x000fea0003800200 */
.L_x_141:
[----:B-----5:R-:W-:Y:S01]  /*4f00*/  FADD R2, -R18, R37 ;  /* 0x0000002512027221 */ /* 0x020fe20000000100 */
[----:B------:R-:W-:Y:S01]  /*4f10*/  FADD R34, -R19, R34 ;  /* 0x0000002213227221 */ /* 0x000fe20000000100 */
[----:B------:R-:W-:Y:S02]  /*4f20*/  FADD R0, -R17, R0 ;  /* 0x0000000011007221 */ /* 0x000fe40000000100 */
[C---:B------:R-:W-:Y:S01]  /*4f30*/  FMUL R33, R3.reuse, R2 ;  /* 0x0000000203217220 */ /* 0x040fe20000400000 */
[C---:B------:R-:W-:Y:S01]  /*4f40*/  FMUL R34, R3.reuse, R34 ;  /* 0x0000002203227220 */ /* 0x040fe20000400000 */
[----:B------:R-:W-:Y:S01]  /*4f50*/  FMUL R35, R3, R0 ;  /* 0x0000000003237220 */ /* 0x000fe20000400000 */
[----:B------:R-:W-:Y:S06]  /*4f60*/  BRA `(.L_x_122) ;  /* 0x00000014004c7947 */ /* 0x000fec0003800000 */
.L_x_132:
[----:B------:R-:W-:-:S04]  /*4f70*/  MOV R0, 0xfffffff9 ;  /* 0xfffffff900007802 */ /* 0x000fc80000000f00 */
[----:B------:R-:W-:-:S05]  /*4f80*/  VIADDMNMX.U32 R0, R3, R0, 0x3, PT ;  /* 0x0000000303007446 */ /* 0x000fca0003800000 */
[----:B------:R-:W-:-:S04]  /*4f90*/  IMAD.SHL.U32 R0, R0, 0x4, RZ ;  /* 0x0000000400007824 */ /* 0x000fc800078e00ff */
[----:B------:R-:W3:Y:S02]  /*4fa0*/  LDC R2, c[0x2][R0+0x28] ;  /* 0x00800a0000027b82 */ /* 0x000ee40000000800 */
[----:B---3--:R-:W-:-:S04]  /*4fb0*/  SHF.R.S32.HI R3, RZ, 0x1f, R2 ;  /* 0x0000001fff037819 */ /* 0x008fc80000011402 */
.L_x_212:
[----:B------:R-:W-:Y:S05]  /*4fc0*/  BRX R2 -0x4fd0                                                          (*"BRANCH_TARGETS .L_x_213,.L_x_214,.L_x_215,.L_x_122"*) ;  /* 0xffffffb0020c7949 */ /* 0x000fea000383ffff */
.L_x_215:
[----:B------:R-:W-:Y:S02]  /*4fd0*/  MOV R2, UR6 ;  /* 0x0000000600027c02 */ /* 0x000fe40008000f00 */
[----:B------:R-:W-:-:S05]  /*4fe0*/  MOV R3, UR7 ;  /* 0x0000000700037c02 */ /* 0x000fca0008000f00 */
[----:B------:R-:W3:Y:S02]  /*4ff0*/  LDG.E R2, desc[UR8][R2.64+0x1c] ;  /* 0x00001c0802027981 */ /* 0x000ee4000c1e1900 */
[----:B---3-5:R-:W-:-:S04]  /*5000*/  FADD R35, -R17, R2 ;  /* 0x0000000211237221 */ /* 0x028fc80000000100 */
[----:B------:R-:W-:Y:S01]  /*5010*/  FMUL R35, R35, 5 ;  /* 0x40a0000023237820 */ /* 0x000fe20000400000 */
[----:B------:R-:W-:Y:S06]  /*5020*/  BRA `(.L_x_122) ;  /* 0x00000014001c7947 */ /* 0x000fec0003800000 */
.L_x_213:
[----:B------:R-:W-:Y:S02]  /*5030*/  MOV R28, UR6 ;  /* 0x00000006001c7c02 */ /* 0x000fe40008000f00 */
[----:B------:R-:W-:-:S05]  /*5040*/  MOV R29, UR7 ;  /* 0x00000007001d7c02 */ /* 0x000fca0008000f00 */
[----:B------:R-:W3:Y:S01]  /*5050*/  LDG.E R0, desc[UR8][R28.64+0x18] ;  /* 0x000018081c007981 */ /* 0x000ee2000c1e1900 */
[----:B------:R-:W-:Y:S02]  /*5060*/  MOV R2, UR6 ;  /* 0x0000000600027c02 */ /* 0x000fe40008000f00 */
[----:B------:R-:W-:-:S05]  /*5070*/  MOV R3, UR7 ;  /* 0x0000000700037c02 */ /* 0x000fca0008000f00 */
[----:B------:R4:W5:Y:S01]  /*5080*/  LDG.E R34, desc[UR8][R2.64+0x1c] ;  /* 0x00001c0802227981 */ /* 0x000962000c1e1900 */
[C---:B---3--:R-:W-:Y:S01]  /*5090*/  FMUL R22, R0.reuse, 0.63661974668502807617 ;  /* 0x3f22f98300167820 */ /* 0x048fe20000400000 */
[----:B------:R-:W-:-:S05]  /*50a0*/  FSETP.GE.AND P5, PT, |R0|, 105615, PT ;  /* 0x47ce47800000780b */ /* 0x000fca0003fa6200 */
[----:B------:R-:W3:Y:S02]  /*50b0*/  F2I.NTZ R22, R22 ;  /* 0x0000001600167305 */ /* 0x000ee40000203100 */
[----:B---3--:R-:W-:Y:S01]  /*50c0*/  I2FP.F32.S32 R31, R22 ;  /* 0x00000016001f7245 */ /* 0x008fe20000201400 */
[----:B01----:R-:W-:-:S04]  /*50d0*/  IMAD.MOV.U32 R36, RZ, RZ, R22 ;  /* 0x000000ffff247224 */ /* 0x003fc800078e0016 */
[----:B------:R-:W-:-:S04]  /*50e0*/  FFMA R30, R31, -1.5707962512969970703, R0 ;  /* 0xbfc90fda1f1e7823 */ /* 0x000fc80000000000 */
[----:B------:R-:W-:-:S04]  /*50f0*/  FFMA R30, R31, -7.5497894158615963534e-08, R30 ;  /* 0xb3a221681f1e7823 */ /* 0x000fc8000000001e */
[----:B------:R-:W-:-:S05]  /*5100*/  FFMA R32, R31, -5.3903029534742383927e-15, R30 ;  /* 0xa7c234c51f207823 */ /* 0x000fca000000001e */
[----:B------:R-:W-:Y:S01]  /*5110*/  MOV R33, R32 ;  /* 0x0000002000217202 */ /* 0x000fe20000000f00 */
[----:B----4-:R-:W-:Y:S06]  /*5120*/  @!P5 BRA `(.L_x_143) ;  /* 0x000000040088d947 */ /* 0x010fec0003800000 */
[----:B------:R-:W-:-:S13]  /*5130*/  FSETP.NEU.AND P0, PT, |R0|, +INF , PT ;  /* 0x7f8000000000780b */ /* 0x000fda0003f0d200 */
[----:B------:R-:W-:Y:S01]  /*5140*/  @!P0 FMUL R33, RZ, R0 ;  /* 0x00000000ff218220 */ /* 0x000fe20000400000 */
[----:B------:R-:W-:Y:S01]  /*5150*/  @!P0 MOV R22, RZ ;  /* 0x000000ff00168202 */ /* 0x000fe20000000f00 */
[----:B------:R-:W-:Y:S06]  /*5160*/  @!P0 BRA `(.L_x_143) ;  /* 0x0000000400788947 */ /* 0x000fec0003800000 */
[----:B------:R-:W0:Y:S01]  /*5170*/  LDCU.64 UR10, c[0x4][URZ] ;  /* 0x01000000ff0a77ac */ /* 0x000e220008000a00 */
[----:B------:R-:W-:Y:S01]  /*5180*/  SHF.L.U32 R2, R0, 0x8, RZ ;  /* 0x0000000800027819 */ /* 0x000fe200000006ff */
[----:B------:R-:W-:Y:S01]  /*5190*/  HFMA2 R31, -RZ, RZ, 0, 0 ;  /* 0x00000000ff1f7431 */ /* 0x000fe200000001ff */
[----:B------:R-:W-:Y:S01]  /*51a0*/  BSSY.RECONVERGENT B0, `(.L_x_144) ;  /* 0x000001e000007945 */ /* 0x000fe20003800200 */
[----:B------:R-:W-:Y:S02]  /*51b0*/  HFMA2 R38, -RZ, RZ, 0, 0 ;  /* 0x00000000ff267431 */ /* 0x000fe400000001ff */
[----:B------:R-:W-:Y:S01]  /*51c0*/  IMAD.MOV.U32 R33, RZ, RZ, RZ ;  /* 0x000000ffff217224 */ /* 0x000fe200078e00ff */
[----:B------:R-:W-:Y:S02]  /*51d0*/  MOV R22, RZ ;  /* 0x000000ff00167202 */ /* 0x000fe40000000f00 */
[----:B------:R-:W-:Y:S02]  /*51e0*/  LOP3.LUT R37, R2, 0x80000000, RZ, 0xfc, !PT ;  /* 0x8000000002257812 */ /* 0x000fe400078efcff */
[----:B0-----:R-:W-:-:S02]  /*51f0*/  MOV R30, UR10 ;  /* 0x0000000a001e7c02 */ /* 0x001fc40008000f00 */
[----:B------:R-:W-:-:S07]  /*5200*/  MOV R3, UR11 ;  /* 0x0000000b00037c02 */ /* 0x000fce0008000f00 */
.L_x_145:
[----:B------:R-:W-:-:S05]  /*5210*/  MOV R2, R30 ;  /* 0x0000001e00027202 */ /* 0x000fca0000000f00 */
[----:B------:R-:W3:Y:S01]  /*5220*/  LDG.E.CONSTANT R28, desc[UR8][R2.64] ;  /* 0x00000008021c7981 */ /* 0x000ee2000c1e9900 */
[----:B------:R-:W-:Y:S02]  /*5230*/  ISETP.EQ.AND P0, PT, R38, 0x4, PT ;  /* 0x000000042600780c */ /* 0x000fe40003f02270 */
[----:B------:R-:W-:Y:S02]  /*5240*/  IADD3 R22, PT, PT, R22, 0x1, RZ ;  /* 0x0000000116167810 */ /* 0x000fe40007ffe0ff */
[C---:B------:R-:W-:Y:S02]  /*5250*/  ISETP.EQ.AND P6, PT, R38.reuse, RZ, PT ;  /* 0x000000ff2600720c */ /* 0x040fe40003fc2270 */
[C---:B------:R-:W-:Y:S02]  /*5260*/  ISETP.EQ.AND P2, PT, R38.reuse, 0xc, PT ;  /* 0x0000000c2600780c */ /* 0x040fe40003f42270 */
[C---:B------:R-:W-:Y:S02]  /*5270*/  ISETP.EQ.AND P3, PT, R38.reuse, 0x10, PT ;  /* 0x000000102600780c */ /* 0x040fe40003f62270 */
[----:B------:R-:W-:Y:S01]  /*5280*/  ISETP.EQ.AND P4, PT, R38, 0x14, PT ;  /* 0x000000142600780c */ /* 0x000fe20003f82270 */
[----:B---3--:R-:W-:-:S03]  /*5290*/  IMAD.WIDE.U32 R28, R28, R37, RZ ;  /* 0x000000251c1c7225 */ /* 0x008fc600078e00ff */
[----:B------:R-:W-:-:S04]  /*52a0*/  IADD3 R28, P1, PT, R28, R31, RZ ;  /* 0x0000001f1c1c7210 */ /* 0x000fc80007f3e0ff */
[----:B------:R-:W-:Y:S01]  /*52b0*/  IADD3.X R31, PT, PT, R29, R33, RZ, P1, !PT ;  /* 0x000000211d1f7210 */ /* 0x000fe20000ffe4ff */
[----:B------:R-:W-:Y:S01]  /*52c0*/  @P0 IMAD.MOV.U32 R23, RZ, RZ, R28 ;  /* 0x000000ffff170224 */ /* 0x000fe200078e001c */
[----:B------:R-:W-:Y:S02]  /*52d0*/  ISETP.NE.AND P0, PT, R22, 0x6, PT ;  /* 0x000000061600780c */ /* 0x000fe40003f05270 */
[----:B------:R-:W-:Y:S02]  /*52e0*/  ISETP.EQ.AND P1, PT, R38, 0x8, PT ;  /* 0x000000082600780c */ /* 0x000fe40003f22270 */
[-C--:B------:R-:W-:Y:S02]  /*52f0*/  @P6 MOV R21, R28.reuse ;  /* 0x0000001c00156202 */ /* 0x080fe40000000f00 */
[----:B------:R-:W-:Y:S02]  /*5300*/  IADD3 R30, P6, PT, R30, 0x4, RZ ;  /* 0x000000041e1e7810 */ /* 0x000fe40007fde0ff */
[----:B------:R-:W-:-:S02]  /*5310*/  @P2 MOV R25, R28 ;  /* 0x0000001c00192202 */ /* 0x000fc40000000f00 */
[-C--:B--2---:R-:W-:Y:S02]  /*5320*/  @P3 MOV R26, R28.reuse ;  /* 0x0000001c001a3202 */ /* 0x084fe40000000f00 */
[-C--:B------:R-:W-:Y:S02]  /*5330*/  @P4 MOV R27, R28.reuse ;  /* 0x0000001c001b4202 */ /* 0x080fe40000000f00 */
[----:B------:R-:W-:Y:S02]  /*5340*/  IADD3 R38, PT, PT, R38, 0x4, RZ ;  /* 0x0000000426267810 */ /* 0x000fe40007ffe0ff */
[----:B------:R-:W-:Y:S02]  /*5350*/  @P1 MOV R24, R28 ;  /* 0x0000001c00181202 */ /* 0x000fe40000000f00 */
[----:B------:R-:W-:Y:S01]  /*5360*/  IADD3.X R3, PT, PT, RZ, R3, RZ, P6, !PT ;  /* 0x00000003ff037210 */ /* 0x000fe200037fe4ff */
[----:B------:R-:W-:Y:S06]  /*5370*/  @P0 BRA `(.L_x_145) ;  /* 0xfffffffc00a40947 */ /* 0x000fec000383ffff */
[----:B------:R-:W-:Y:S05]  /*5380*/  BSYNC.RECONVERGENT B0 ;  /* 0x0000000000007941 */ /* 0x000fea0003800200 */
.L_x_144:
[----:B------:R-:W-:-:S04]  /*5390*/  SHF.R.U32.HI R2, RZ, 0x17, R0 ;  /* 0x00000017ff027819 */ /* 0x000fc80000011600 */
[----:B------:R-:W-:-:S05]  /*53a0*/  LOP3.LUT R3, R2, 0xe0, RZ, 0xc0, !PT ;  /* 0x000000e002037812 */ /* 0x000fca00078ec0ff */
[----:B------:R-:W-:-:S05]  /*53b0*/  VIADD R3, R3, 0xffffff80 ;  /* 0xffffff8003037836 */ /* 0x000fca0000000000 */
[----:B------:R-:W-:-:S04]  /*53c0*/  SHF.R.U32.HI R3, RZ, 0x5, R3 ;  /* 0x00000005ff037819 */ /* 0x000fc80000011603 */
[----:B------:R-:W-:-:S04]  /*53d0*/  LEA R29, -R3, RZ, 0x2 ;  /* 0x000000ff031d7211 */ /* 0x000fc800078e11ff */
[C---:B------:R-:W-:Y:S02]  /*53e0*/  ISETP.EQ.AND P0, PT, R29.reuse, -0x18, PT ;  /* 0xffffffe81d00780c */ /* 0x040fe40003f02270 */
[C---:B------:R-:W-:Y:S02]  /*53f0*/  ISETP.EQ.AND P6, PT, R29.reuse, -0x14, PT ;  /* 0xffffffec1d00780c */ /* 0x040fe40003fc2270 */
[C---:B------:R-:W-:Y:S02]  /*5400*/  ISETP.EQ.AND P4, PT, R29.reuse, -0x10, PT ;  /* 0xfffffff01d00780c */ /* 0x040fe40003f82270 */
[C---:B------:R-:W-:Y:S02]  /*5410*/  ISETP.EQ.AND P3, PT, R29.reuse, -0xc, PT ;  /* 0xfffffff41d00780c */ /* 0x040fe40003f62270 */
[C---:B------:R-:W-:Y:S02]  /*5420*/  ISETP.EQ.AND P2, PT, R29.reuse, -0x8, PT ;  /* 0xfffffff81d00780c */ /* 0x040fe40003f42270 */
[----:B------:R-:W-:-:S03]  /*5430*/  ISETP.EQ.AND P1, PT, R29, -0x4, PT ;  /* 0xfffffffc1d00780c */ /* 0x000fc60003f22270 */
[-C--:B------:R-:W-:Y:S02]  /*5440*/  @P0 MOV R22, R21.reuse ;  /* 0x0000001500160202 */ /* 0x080fe40000000f00 */
[----:B------:R-:W-:Y:S02]  /*5450*/  @P6 MOV R3, R21 ;  /* 0x0000001500036202 */ /* 0x000fe40000000f00 */
[-C--:B------:R-:W-:Y:S02]  /*5460*/  @P6 MOV R22, R23.reuse ;  /* 0x0000001700166202 */ /* 0x080fe40000000f00 */
[C---:B------:R-:W-:Y:S02]  /*5470*/  ISETP.EQ.AND P0, PT, R29.reuse, RZ, PT ;  /* 0x000000ff1d00720c */ /* 0x040fe40003f02270 */
[----:B------:R-:W-:Y:S02]  /*5480*/  ISETP.EQ.AND P6, PT, R29, 0x4, PT ;  /* 0x000000041d00780c */ /* 0x000fe40003fc2270 */
[----:B------:R-:W-:Y:S01]  /*5490*/  @P4 MOV R3, R23 ;  /* 0x0000001700034202 */ /* 0x000fe20000000f00 */
[----:B------:R-:W-:Y:S01]  /*54a0*/  @P3 IMAD.MOV.U32 R3, RZ, RZ, R24 ;  /* 0x000000ffff033224 */ /* 0x000fe200078e0018 */
[----:B------:R-:W-:-:S02]  /*54b0*/  @P2 MOV R3, R25 ;  /* 0x0000001900032202 */ /* 0x000fc40000000f00 */
[----:B------:R-:W-:Y:S02]  /*54c0*/  @P1 MOV R3, R26 ;  /* 0x0000001a00031202 */ /* 0x000fe40000000f00 */
[----:B------:R-:W-:Y:S02]  /*54d0*/  P2R R28, PR, RZ, 0x40 ;  /* 0x00000040ff1c7803 */ /* 0x000fe40000000000 */
[----:B------:R-:W-:Y:S02]  /*54e0*/  @P4 MOV R22, R24 ;  /* 0x0000001800164202 */ /* 0x000fe40000000f00 */
[----:B------:R-:W-:Y:S02]  /*54f0*/  @P0 MOV R3, R27 ;  /* 0x0000001b00030202 */ /* 0x000fe40000000f00 */
[----:B------:R-:W-:Y:S02]  /*5500*/  @P6 MOV R3, R31 ;  /* 0x0000001f00036202 */ /* 0x000fe40000000f00 */
[----:B------:R-:W-:-:S02]  /*5510*/  LOP3.LUT P6, RZ, R2, 0x1f, RZ, 0xc0, !PT ;  /* 0x0000001f02ff7812 */ /* 0x000fc400078cc0ff */
[----:B------:R-:W-:Y:S02]  /*5520*/  @P3 MOV R22, R25 ;  /* 0x0000001900163202 */ /* 0x000fe40000000f00 */
[----:B------:R-:W-:Y:S02]  /*5530*/  @P2 MOV R22, R26 ;  /* 0x0000001a00162202 */ /* 0x000fe40000000f00 */
[----:B------:R-:W-:Y:S01]  /*5540*/  @P1 MOV R22, R27 ;  /* 0x0000001b00161202 */ /* 0x000fe20000000f00 */
[----:B------:R-:W-:-:S06]  /*5550*/  @P0 IMAD.MOV.U32 R22, RZ, RZ, R31 ;  /* 0x000000ffff160224 */ /* 0x000fcc00078e001f */
[----:B------:R-:W-:Y:S05]  /*5560*/  @!P6 BRA `(.L_x_146) ;  /* 0x000000000030e947 */ /* 0x000fea0003800000 */
[----:B------:R-:W-:Y:S02]  /*5570*/  @P4 MOV R28, R21 ;  /* 0x00000015001c4202 */ /* 0x000fe40000000f00 */
[----:B------:R-:W-:Y:S02]  /*5580*/  @P3 MOV R28, R23 ;  /* 0x00000017001c3202 */ /* 0x000fe40000000f00 */
[----:B------:R-:W-:Y:S02]  /*5590*/  @P2 MOV R28, R24 ;  /* 0x00000018001c2202 */ /* 0x000fe40000000f00 */
[C---:B------:R-:W-:Y:S02]  /*55a0*/  ISETP.EQ.AND P6, PT, R29.reuse, 0x4, PT ;  /* 0x000000041d00780c */ /* 0x040fe40003fc2270 */
[----:B------:R-:W-:Y:S02]  /*55b0*/  ISETP.EQ.AND P2, PT, R29, 0x8, PT ;  /* 0x000000081d00780c */ /* 0x000fe40003f42270 */
[----:B------:R-:W-:-:S02]  /*55c0*/  @P1 MOV R28, R25 ;  /* 0x00000019001c1202 */ /* 0x000fc40000000f00 */
[----:B------:R-:W-:Y:S02]  /*55d0*/  @P0 MOV R28, R26 ;  /* 0x0000001a001c0202 */ /* 0x000fe40000000f00 */
[----:B------:R-:W-:-:S04]  /*55e0*/  LOP3.LUT R2, R2, 0x1f, RZ, 0xc0, !PT ;  /* 0x0000001f02027812 */ /* 0x000fc800078ec0ff */
[----:B------:R-:W-:Y:S01]  /*55f0*/  SHF.L.W.U32.HI R22, R3, R2, R22 ;  /* 0x0000000203167219 */ /* 0x000fe20000010e16 */
[----:B------:R-:W-:Y:S02]  /*5600*/  @P6 IMAD.MOV.U32 R28, RZ, RZ, R27 ;  /* 0x000000ffff1c6224 */ /* 0x000fe400078e001b */
[----:B------:R-:W-:-:S04]  /*5610*/  @P2 MOV R28, R31 ;  /* 0x0000001f001c2202 */ /* 0x000fc80000000f00 */
[----:B------:R-:W-:-:S07]  /*5620*/  SHF.L.W.U32.HI R3, R28, R2, R3 ;  /* 0x000000021c037219 */ /* 0x000fce0000010e03 */
.L_x_146:
[C---:B------:R-:W-:Y:S01]  /*5630*/  SHF.L.W.U32.HI R31, R3.reuse, 0x2, R22 ;  /* 0x00000002031f7819 */ /* 0x040fe20000010e16 */
[----:B------:R-:W-:Y:S01]  /*5640*/  UMOV UR10, 0x54442d19 ;  /* 0x54442d19000a7882 */ /* 0x000fe20000000000 */
[----:B------:R-:W-:Y:S01]  /*5650*/  SHF.L.U32 R3, R3, 0x2, RZ ;  /* 0x0000000203037819 */ /* 0x000fe200000006ff */
[----:B------:R-:W-:Y:S01]  /*5660*/  UMOV UR11, 0x3bf921fb ;  /* 0x3bf921fb000b7882 */ /* 0x000fe20000000000 */
[----:B------:R-:W-:Y:S02]  /*5670*/  SHF.R.S32.HI R28, RZ, 0x1f, R31 ;  /* 0x0000001fff1c7819 */ /* 0x000fe4000001141f */
[----:B------:R-:W-:Y:S02]  /*5680*/  ISETP.GE.AND P0, PT, R0, RZ, PT ;  /* 0x000000ff0000720c */ /* 0x000fe40003f06270 */
[C---:B------:R-:W-:Y:S02]  /*5690*/  LOP3.LUT R2, R28.reuse, R3, RZ, 0x3c, !PT ;  /* 0x000000031c027212 */ /* 0x040fe400078e3cff */
[----:B------:R-:W-:-:S02]  /*56a0*/  LOP3.LUT R3, R28, R31, RZ, 0x3c, !PT ;  /* 0x0000001f1c037212 */ /* 0x000fc400078e3cff */
[----:B------:R-:W-:Y:S02]  /*56b0*/  SHF.R.U32.HI R22, RZ, 0x1e, R22 ;  /* 0x0000001eff167819 */ /* 0x000fe40000011616 */
[C---:B------:R-:W-:Y:S02]  /*56c0*/  LOP3.LUT R30, R31.reuse, R0, RZ, 0x3c, !PT ;  /* 0x000000001f1e7212 */ /* 0x040fe400078e3cff */
[----:B------:R-:W0:Y:S01]  /*56d0*/  I2F.F64.S64 R2, R2 ;  /* 0x0000000200027312 */ /* 0x000e220000301c00 */
[----:B------:R-:W-:Y:S02]  /*56e0*/  LEA.HI R22, R31, R22, RZ, 0x1 ;  /* 0x000000161f167211 */ /* 0x000fe400078f08ff */
[----:B------:R-:W-:Y:S02]  /*56f0*/  ISETP.GE.AND P1, PT, R30, RZ, PT ;  /* 0x000000ff1e00720c */ /* 0x000fe40003f26270 */
[----:B------:R-:W-:-:S04]  /*5700*/  IADD3 R30, PT, PT, -R22, RZ, RZ ;  /* 0x000000ff161e7210 */ /* 0x000fc80007ffe1ff */
[----:B------:R-:W-:Y:S01]  /*5710*/  @!P0 MOV R22, R30 ;  /* 0x0000001e00168202 */ /* 0x000fe20000000f00 */
[----:B0-----:R-:W-:-:S10]  /*5720*/  DMUL R28, R2, UR10 ;  /* 0x0000000a021c7c28 */ /* 0x001fd40008000000 */
[----:B------:R-:W0:Y:S02]  /*5730*/  F2F.F32.F64 R28, R28 ;  /* 0x0000001c001c7310 */ /* 0x000e240000301000 */
[----:B0-----:R-:W-:-:S07]  /*5740*/  FSEL R33, -R28, R28, !P1 ;  /* 0x0000001c1c217208 */ /* 0x001fce0004800100 */
.L_x_143:
[----:B------:R-:W-:Y:S01]  /*5750*/  MOV R31, 0x37cbac00 ;  /* 0x37cbac00001f7802 */ /* 0x000fe20000000f00 */
[----:B------:R-:W-:Y:S01]  /*5760*/  FMUL R3, R33, R33 ;  /* 0x0000002121037220 */ /* 0x000fe20000400000 */
[C---:B------:R-:W-:Y:S01]  /*5770*/  LOP3.LUT R28, R22.reuse, 0x1, RZ, 0xc0, !PT ;  /* 0x00000001161c7812 */ /* 0x040fe200078ec0ff */
[----:B------:R-:W-:Y:S01]  /*5780*/  VIADD R29, R22, 0x1 ;  /* 0x00000001161d7836 */ /* 0x000fe20000000000 */
[----:B------:R-:W-:Y:S01]  /*5790*/  MOV R30, 0x3c0885e4 ;  /* 0x3c0885e4001e7802 */ /* 0x000fe20000000f00 */
[----:B------:R-:W-:Y:S01]  /*57a0*/  FFMA R2, R3, R31, -0.0013887860113754868507 ;  /* 0xbab607ed03027423 */ /* 0x000fe2000000001f */
[----:B------:R-:W-:Y:S02]  /*57b0*/  ISETP.NE.U32.AND P0, PT, R28, 0x1, PT ;  /* 0x000000011c00780c */ /* 0x000fe40003f05070 */
[----:B------:R-:W-:Y:S02]  /*57c0*/  MOV R22, 0x3e2aaaa8 ;  /* 0x3e2aaaa800167802 */ /* 0x000fe40000000f00 */
[----:B------:R-:W-:-:S02]  /*57d0*/  FSEL R28, R2, -0.00019574658654164522886, P0 ;  /* 0xb94d4153021c7808 */ /* 0x000fc40000000000 */
[----:B------:R-:W-:Y:S02]  /*57e0*/  FSEL R38, R30, 0.041666727513074874878, !P0 ;  /* 0x3d2aaabb1e267808 */ /* 0x000fe40004000000 */
[----:B------:R-:W-:Y:S02]  /*57f0*/  LOP3.LUT P1, RZ, R29, 0x2, RZ, 0xc0, !PT ;  /* 0x000000021dff7812 */ /* 0x000fe4000782c0ff */
[----:B------:R-:W-:Y:S01]  /*5800*/  FSEL R2, R33, 1, !P0 ;  /* 0x3f80000021027808 */ /* 0x000fe20004000000 */
[----:B------:R-:W-:Y:S01]  /*5810*/  FFMA R28, R3, R28, R38 ;  /* 0x0000001c031c7223 */ /* 0x000fe20000000026 */
[----:B------:R-:W-:-:S03]  /*5820*/  FSEL R29, -R22, -0.4999999701976776123, !P0 ;  /* 0xbeffffff161d7808 */ /* 0x000fc60004000100 */
[C---:B------:R-:W-:Y:S02]  /*5830*/  FFMA R33, R3.reuse, R2, RZ ;  /* 0x0000000203217223 */ /* 0x040fe400000000ff */
[----:B------:R-:W-:-:S04]  /*5840*/  FFMA R28, R3, R28, R29 ;  /* 0x0000001c031c7223 */ /* 0x000fc8000000001d */
[----:B------:R-:W-:-:S04]  /*5850*/  FFMA R33, R33, R28, R2 ;  /* 0x0000001c21217223 */ /* 0x000fc80000000002 */
[----:B------:R-:W-:Y:S01]  /*5860*/  @P1 FADD R33, RZ, -R33 ;  /* 0x80000021ff211221 */ /* 0x000fe20000000000 */
[----:B------:R-:W-:Y:S06]  /*5870*/  @!P5 BRA `(.L_x_147) ;  /* 0x00000004006cd947 */ /* 0x000fec0003800000 */
[----:B------:R-:W-:-:S13]  /*5880*/  FSETP.NEU.AND P0, PT, |R0|, +INF , PT ;  /* 0x7f8000000000780b */ /* 0x000fda0003f0d200 */
[----:B------:R-:W-:Y:S01]  /*5890*/  @!P0 FMUL R32, RZ, R0 ;  /* 0x00000000ff208220 */ /* 0x000fe20000400000 */
[----:B------:R-:W-:Y:S01]  /*58a0*/  @!P0 MOV R36, RZ ;  /* 0x000000ff00248202 */ /* 0x000fe20000000f00 */
[----:B------:R-:W-:Y:S06]  /*58b0*/  @!P0 BRA `(.L_x_147) ;  /* 0x00000004005c8947 */ /* 0x000fec0003800000 */
[----:B------:R-:W-:Y:S01]  /*58c0*/  SHF.L.U32 R2, R0, 0x8, RZ ;  /* 0x0000000800027819 */ /* 0x000fe200000006ff */
[----:B------:R-:W-:Y:S01]  /*58d0*/  HFMA2 R37, -RZ, RZ, 0, 0 ;  /* 0x00000000ff257431 */ /* 0x000fe200000001ff */
[----:B------:R-:W-:Y:S01]  /*58e0*/  BSSY.RECONVERGENT B0, `(.L_x_148) ;  /* 0x000001a000007945 */ /* 0x000fe20003800200 */
[----:B------:R-:W-:Y:S01]  /*58f0*/  HFMA2 R39, -RZ, RZ, 0, 0 ;  /* 0x00000000ff277431 */ /* 0x000fe200000001ff */
[----:B------:R-:W-:Y:S02]  /*5900*/  MOV R41, RZ ;  /* 0x000000ff00297202 */ /* 0x000fe40000000f00 */
[----:B------:R-:W-:-:S07]  /*5910*/  LOP3.LUT R43, R2, 0x80000000, RZ, 0xfc, !PT ;  /* 0x80000000022b7812 */ /* 0x000fce00078efcff */
.L_x_149:
[----:B------:R-:W0:Y:S02]  /*5920*/  LDC.64 R2, c[0x4][RZ] ;  /* 0x01000000ff027b82 */ /* 0x000e240000000a00 */
[----:B0-----:R-:W-:-:S05]  /*5930*/  IMAD.WIDE.U32 R28, R39, 0x4, R2 ;  /* 0x00000004271c7825 */ /* 0x001fca00078e0002 */
[----:B------:R-:W3:Y:S01]  /*5940*/  LDG.E.CONSTANT R2, desc[UR8][R28.64] ;  /* 0x000000081c027981 */ /* 0x000ee2000c1e9900 */
[C---:B------:R-:W-:Y:S01]  /*5950*/  IMAD.SHL.U32 R32, R39.reuse, 0x4, RZ ;  /* 0x0000000427207824 */ /* 0x040fe200078e00ff */
[----:B------:R-:W-:-:S04]  /*5960*/  IADD3 R39, PT, PT, R39, 0x1, RZ ;  /* 0x0000000127277810 */ /* 0x000fc80007ffe0ff */
[C---:B------:R-:W-:Y:S02]  /*5970*/  ISETP.EQ.AND P0, PT, R32.reuse, RZ, PT ;  /* 0x000000ff2000720c */ /* 0x040fe40003f02270 */
[C---:B------:R-:W-:Y:S02]  /*5980*/  ISETP.EQ.AND P5, PT, R32.reuse, 0x4, PT ;  /* 0x000000042000780c */ /* 0x040fe40003fa2270 */
[C---:B------:R-:W-:Y:S02]  /*5990*/  ISETP.EQ.AND P4, PT, R32.reuse, 0x8, PT ;  /* 0x000000082000780c */ /* 0x040fe40003f82270 */
[C---:B------:R-:W-:Y:S02]  /*59a0*/  ISETP.EQ.AND P3, PT, R32.reuse, 0xc, PT ;  /* 0x0000000c2000780c */ /* 0x040fe40003f62270 */
[C---:B------:R-:W-:Y:S02]  /*59b0*/  ISETP.EQ.AND P2, PT, R32.reuse, 0x10, PT ;  /* 0x000000102000780c */ /* 0x040fe40003f42270 */
[----:B------:R-:W-:Y:S01]  /*59c0*/  ISETP.EQ.AND P1, PT, R32, 0x14, PT ;  /* 0x000000142000780c */ /* 0x000fe20003f22270 */
[----:B---3--:R-:W-:-:S03]  /*59d0*/  IMAD.WIDE.U32 R2, R2, R43, RZ ;  /* 0x0000002b02027225 */ /* 0x008fc600078e00ff */
[----:B------:R-:W-:-:S04]  /*59e0*/  IADD3 R2, P6, PT, R2, R37, RZ ;  /* 0x0000002502027210 */ /* 0x000fc80007fde0ff */
[----:B------:R-:W-:-:S03]  /*59f0*/  IADD3.X R37, PT, PT, R3, R41, RZ, P6, !PT ;  /* 0x0000002903257210 */ /* 0x000fc600037fe4ff */
[----:B--2---:R-:W-:Y:S01]  /*5a00*/  @P2 IMAD.MOV.U32 R26, RZ, RZ, R2 ;  /* 0x000000ffff1a2224 */ /* 0x004fe200078e0002 */
[----:B------:R-:W-:Y:S02]  /*5a10*/  ISETP.NE.AND P6, PT, R39, 0x6, PT ;  /* 0x000000062700780c */ /* 0x000fe40003fc5270 */
[-C--:B------:R-:W-:Y:S02]  /*5a20*/  @P0 MOV R21, R2.reuse ;  /* 0x0000000200150202 */ /* 0x080fe40000000f00 */
[-C--:B------:R-:W-:Y:S02]  /*5a30*/  @P5 MOV R23, R2.reuse ;  /* 0x0000000200175202 */ /* 0x080fe40000000f00 */
[-C--:B------:R-:W-:Y:S02]  /*5a40*/  @P4 MOV R24, R2.reuse ;  /* 0x0000000200184202 */ /* 0x080fe40000000f00 */
[-C--:B------:R-:W-:Y:S02]  /*5a50*/  @P3 MOV R25, R2.reuse ;  /* 0x0000000200193202 */ /* 0x080fe40000000f00 */
[----:B------:R-:W-:-:S03]  /*5a60*/  @P1 MOV R27, R2 ;  /* 0x00000002001b1202 */ /* 0x000fc60000000f00 */
[----:B------:R-:W-:Y:S05]  /*5a70*/  @P6 BRA `(.L_x_149) ;  /* 0xfffffffc00a86947 */ /* 0x000fea000383ffff */
[----:B------:R-:W-:Y:S05]  /*5a80*/  BSYNC.RECONVERGENT B0 ;  /* 0x0000000000007941 */ /* 0x000fea0003800200 */
.L_x_148:
[----:B------:R-:W-:-:S04]  /*5a90*/  SHF.R.U32.HI R28, RZ, 0x17, R0 ;  /* 0x00000017ff1c7819 */ /* 0x000fc80000011600 */
[C---:B------:R-:W-:Y:S02]  /*5aa0*/  LOP3.LUT R2, R28.reuse, 0xe0, RZ, 0xc0, !PT ;  /* 0x000000e01c027812 */ /* 0x040fe400078ec0ff */
[----:B------:R-:W-:Y:S02]  /*5ab0*/  LOP3.LUT P6, RZ, R28, 0x1f, RZ, 0xc0, !PT ;  /* 0x0000001f1cff7812 */ /* 0x000fe400078cc0ff */
[----:B------:R-:W-:-:S04]  /*5ac0*/  IADD3 R2, PT, PT, R2, -0x80, RZ ;  /* 0xffffff8002027810 */ /* 0x000fc80007ffe0ff */
[----:B------:R-:W-:-:S04]  /*5ad0*/  SHF.R.U32.HI R2, RZ, 0x5, R2 ;  /* 0x00000005ff027819 */ /* 0x000fc80000011602 */
[----:B------:R-:W-:-:S04]  /*5ae0*/  LEA R29, -R2, RZ, 0x2 ;  /* 0x000000ff021d7211 */ /* 0x000fc800078e11ff */
[C---:B------:R-:W-:Y:S02]  /*5af0*/  ISETP.EQ.AND P3, PT, R29.reuse, -0x18, PT ;  /* 0xffffffe81d00780c */ /* 0x040fe40003f62270 */
[C---:B------:R-:W-:Y:S02]  /*5b00*/  ISETP.EQ.AND P4, PT, R29.reuse, -0x14, PT ;  /* 0xffffffec1d00780c */ /* 0x040fe40003f82270 */
[C---:B------:R-:W-:Y:S02]  /*5b10*/  ISETP.EQ.AND P2, PT, R29.reuse, -0x10, PT ;  /* 0xfffffff01d00780c */ /* 0x040fe40003f42270 */
[C---:B------:R-:W-:Y:S02]  /*5b20*/  ISETP.EQ.AND P1, PT, R29.reuse, -0xc, PT ;  /* 0xfffffff41d00780c */ /* 0x040fe40003f22270 */
[C---:B------:R-:W-:Y:S02]  /*5b30*/  ISETP.EQ.AND P0, PT, R29.reuse, -0x8, PT ;  /* 0xfffffff81d00780c */ /* 0x040fe40003f02270 */
[----:B------:R-:W-:-:S03]  /*5b40*/  ISETP.EQ.AND P5, PT, R29, 0x4, PT ;  /* 0x000000041d00780c */ /* 0x000fc60003fa2270 */
[-C--:B------:R-:W-:Y:S02]  /*5b50*/  @P3 MOV R32, R21.reuse ;  /* 0x0000001500203202 */ /* 0x080fe40000000f00 */
[----:B------:R-:W-:Y:S02]  /*5b60*/  @P4 MOV R2, R21 ;  /* 0x0000001500024202 */ /* 0x000fe40000000f00 */
[C---:B------:R-:W-:Y:S01]  /*5b70*/  ISETP.EQ.AND P3, PT, R29.reuse, -0x4, PT ;  /* 0xfffffffc1d00780c */ /* 0x040fe20003f62270 */
[----:B------:R-:W-:Y:S01]  /*5b80*/  @P2 IMAD.MOV.U32 R2, RZ, RZ, R23 ;  /* 0x000000ffff022224 */ /* 0x000fe200078e0017 */
[----:B------:R-:W-:Y:S02]  /*5b90*/  @P4 MOV R32, R23 ;  /* 0x0000001700204202 */ /* 0x000fe40000000f00 */
[----:B------:R-:W-:Y:S02]  /*5ba0*/  ISETP.EQ.AND P4, PT, R29, RZ, PT ;  /* 0x000000ff1d00720c */ /* 0x000fe40003f82270 */
[----:B------:R-:W-:-:S02]  /*5bb0*/  @P2 MOV R32, R24 ;  /* 0x0000001800202202 */ /* 0x000fc40000000f00 */
[----:B------:R-:W-:Y:S02]  /*5bc0*/  @P1 MOV R2, R24 ;  /* 0x0000001800021202 */ /* 0x000fe40000000f00 */
[-C--:B------:R-:W-:Y:S02]  /*5bd0*/  @P1 MOV R32, R25.reuse ;  /* 0x0000001900201202 */ /* 0x080fe40000000f00 */
[----:B------:R-:W-:Y:S02]  /*5be0*/  @P0 MOV R2, R25 ;  /* 0x0000001900020202 */ /* 0x000fe40000000f00 */
[-C--:B------:R-:W-:Y:S01]  /*5bf0*/  @P0 MOV R32, R26.reuse ;  /* 0x0000001a00200202 */ /* 0x080fe20000000f00 */
[----:B------:R-:W-:Y:S01]  /*5c00*/  @P3 IMAD.MOV.U32 R32, RZ, RZ, R27 ;  /* 0x000000ffff203224 */ /* 0x000fe200078e001b */
[----:B------:R-:W-:Y:S02]  /*5c10*/  @P3 MOV R2, R26 ;  /* 0x0000001a00023202 */ /* 0x000fe40000000f00 */
[----:B------:R-:W-:-:S02]  /*5c20*/  @P4 MOV R2, R27 ;  /* 0x0000001b00024202 */ /* 0x000fc40000000f00 */
[-C--:B------:R-:W-:Y:S02]  /*5c30*/  @P4 MOV R32, R37.reuse ;  /* 0x0000002500204202 */ /* 0x080fe40000000f00 */
[----:B------:R-:W-:Y:S01]  /*5c40*/  @P5 MOV R2, R37 ;  /* 0x0000002500025202 */ /* 0x000fe20000000f00 */
[----:B------:R-:W-:Y:S06]  /*5c50*/  @!P6 BRA `(.L_x_150) ;  /* 0x00000000002ce947 */ /* 0x000fec0003800000 */
[----:B------:R-:W-:Y:S02]  /*5c60*/  @P2 MOV R3, R21 ;  /* 0x0000001500032202 */ /* 0x000fe40000000f00 */
[----:B------:R-:W-:Y:S02]  /*5c70*/  @P1 MOV R3, R23 ;  /* 0x0000001700031202 */ /* 0x000fe40000000f00 */
[----:B------:R-:W-:Y:S01]  /*5c80*/  @P0 MOV R3, R24 ;  /* 0x0000001800030202 */ /* 0x000fe20000000f00 */
[----:B------:R-:W-:Y:S01]  /*5c90*/  @P3 IMAD.MOV.U32 R3, RZ, RZ, R25 ;  /* 0x000000ffff033224 */ /* 0x000fe200078e0019 */
[----:B------:R-:W-:Y:S02]  /*5ca0*/  ISETP.EQ.AND P0, PT, R29, 0x8, PT ;  /* 0x000000081d00780c */ /* 0x000fe40003f02270 */
[----:B------:R-:W-:Y:S02]  /*5cb0*/  @P4 MOV R3, R26 ;  /* 0x0000001a00034202 */ /* 0x000fe40000000f00 */
[----:B------:R-:W-:-:S02]  /*5cc0*/  @P5 MOV R3, R27 ;  /* 0x0000001b00035202 */ /* 0x000fc40000000f00 */
[----:B------:R-:W-:-:S04]  /*5cd0*/  LOP3.LUT R29, R28, 0x1f, RZ, 0xc0, !PT ;  /* 0x0000001f1c1d7812 */ /* 0x000fc800078ec0ff */
[----:B------:R-:W-:-:S03]  /*5ce0*/  SHF.L.W.U32.HI R32, R2, R29, R32 ;  /* 0x0000001d02207219 */ /* 0x000fc60000010e20 */
[----:B------:R-:W-:-:S04]  /*5cf0*/  @P0 MOV R3, R37 ;  /* 0x0000002500030202 */ /* 0x000fc80000000f00 */
[----:B------:R-:W-:-:S07]  /*5d00*/  SHF.L.W.U32.HI R2, R3, R29, R2 ;  /* 0x0000001d03027219 */ /* 0x000fce0000010e02 */
.L_x_150:
        /* <DEDUP_REMOVED lines=18> */
.L_x_147:
[----:B------:R-:W-:Y:S01]  /*5e30*/  FMUL R2, R32, R32 ;  /* 0x0000002020027220 */ /* 0x000fe20000400000 */
[----:B------:R-:W-:Y:S01]  /*5e40*/  LOP3.LUT R0, R36, 0x1, RZ, 0xc0, !PT ;  /* 0x0000000124007812 */ /* 0x000fe200078ec0ff */
[----:B-----5:R-:W-:Y:S01]  /*5e50*/  FMUL R33, R34, R33 ;  /* 0x0000002122217220 */ /* 0x020fe20000400000 */
[----:B------:R-:W-:Y:S01]  /*5e60*/  LOP3.LUT P1, RZ, R36, 0x2, RZ, 0xc0, !PT ;  /* 0x0000000224ff7812 */ /* 0x000fe2000782c0ff */
[----:B------:R-:W-:Y:S01]  /*5e70*/  FFMA R31, R2, R31, -0.0013887860113754868507 ;  /* 0xbab607ed021f7423 */ /* 0x000fe2000000001f */
[----:B------:R-:W-:-:S04]  /*5e80*/  ISETP.NE.U32.AND P0, PT, R0, 0x1, PT ;  /* 0x000000010000780c */ /* 0x000fc80003f05070 */
[----:B------:R-:W-:Y:S02]  /*5e90*/  FSEL R3, R30, 0.041666727513074874878, P0 ;  /* 0x3d2aaabb1e037808 */ /* 0x000fe40000000000 */
[----:B------:R-:W-:Y:S02]  /*5ea0*/  FSEL R31, R31, -0.00019574658654164522886, !P0 ;  /* 0xb94d41531f1f7808 */ /* 0x000fe40004000000 */
[----:B------:R-:W-:Y:S02]  /*5eb0*/  FSEL R0, R32, 1, P0 ;  /* 0x3f80000020007808 */ /* 0x000fe40000000000 */
[----:B------:R-:W-:Y:S01]  /*5ec0*/  FSEL R22, -R22, -0.4999999701976776123, P0 ;  /* 0xbeffffff16167808 */ /* 0x000fe20000000100 */
[C---:B------:R-:W-:Y:S02]  /*5ed0*/  FFMA R31, R2.reuse, R31, R3 ;  /* 0x0000001f021f7223 */ /* 0x040fe40000000003 */
[C---:B------:R-:W-:Y:S02]  /*5ee0*/  FFMA R3, R2.reuse, R0, RZ ;  /* 0x0000000002037223 */ /* 0x040fe400000000ff */
[----:B------:R-:W-:-:S04]  /*5ef0*/  FFMA R22, R2, R31, R22 ;  /* 0x0000001f02167223 */ /* 0x000fc80000000016 */
[----:B------:R-:W-:-:S04]  /*5f00*/  FFMA R3, R3, R22, R0 ;  /* 0x0000001603037223 */ /* 0x000fc80000000000 */
[----:B------:R-:W-:-:S04]  /*5f10*/  @P1 FADD R3, RZ, -R3 ;  /* 0x80000003ff031221 */ /* 0x000fc80000000000 */
[----:B------:R-:W-:Y:S01]  /*5f20*/  FMUL R34, R34, R3 ;  /* 0x0000000322227220 */ /* 0x000fe20000400000 */
[----:B------:R-:W-:Y:S06]  /*5f30*/  BRA `(.L_x_122) ;  /* 0x0000000400587947 */ /* 0x000fec0003800000 */
.L_x_214:
[----:B01----:R-:W-:Y:S01]  /*5f40*/  IMAD.U32 R36, RZ, RZ, UR6 ;  /* 0x00000006ff247e24 */ /* 0x003fe2000f8e00ff */
[----:B------:R-:W-:Y:S02]  /*5f50*/  MOV R37, UR7 ;  /* 0x0000000700257c02 */ /* 0x000fe40008000f00 */
[----:B------:R-:W-:Y:S02]  /*5f60*/  MOV R31, UR7 ;  /* 0x00000007001f7c02 */ /* 0x000fe40008000f00 */
[----:B------:R-:W-:Y:S01]  /*5f70*/  MOV R30, UR6 ;  /* 0x00000006001e7c02 */ /* 0x000fe20008000f00 */
[----:B------:R-:W3:Y:S01]  /*5f80*/  LDG.E R36, desc[UR8][R36.64+0x1c] ;  /* 0x00001c0824247981 */ /* 0x000ee2000c1e1900 */
[----:B------:R-:W-:Y:S02]  /*5f90*/  MOV R28, UR6 ;  /* 0x00000006001c7c02 */ /* 0x000fe40008000f00 */
[----:B------:R-:W-:Y:S01]  /*5fa0*/  MOV R29, UR7 ;  /* 0x00000007001d7c02 */ /* 0x000fe20008000f00 */
        /* <DEDUP_REMOVED lines=9> */
[----:B------:R0:W1:Y:S01]  /*6040*/  MUFU.RSQ R37, R32 ;  /* 0x0000002000257308 */ /* 0x0000620000001400 */
[----:B------:R-:W-:-:S04]  /*6050*/  IADD3 R0, PT, PT, R32, -0xd000000, RZ ;  /* 0xf300000020007810 */ /* 0x000fc80007ffe0ff */
[----:B------:R-:W-:-:S13]  /*6060*/  ISETP.GT.U32.AND P0, PT, R0, 0x727fffff, PT ;  /* 0x727fffff0000780c */ /* 0x000fda0003f04070 */
[----:B01----:R-:W-:Y:S05]  /*6070*/  @!P0 BRA `(.L_x_152) ;  /* 0x0000000000108947 */ /* 0x003fea0003800000 */
[----:B------:R-:W-:Y:S01]  /*6080*/  IMAD.MOV.U32 R22, RZ, RZ, R32 ;  /* 0x000000ffff167224 */ /* 0x000fe200078e0020 */
[----:B------:R-:W-:-:S07]  /*6090*/  MOV R0, 0x60b0 ;  /* 0x000060b000007802 */ /* 0x000fce0000000f00 */
[----:B------:R-:W-:Y:S05]  /*60a0*/  CALL.REL.NOINC `($__internal_1_$__cuda_sm20_sqrt_rn_f32_slowpath) ;  /* 0x0000001000c47944 */ /* 0x000fea0003c00000 */
[----:B------:R-:W-:Y:S05]  /*60b0*/  BRA `(.L_x_153) ;  /* 0x0000000000107947 */ /* 0x000fea0003800000 */
.L_x_152:
[----:B------:R-:W-:Y:S01]  /*60c0*/  FMUL.FTZ R39, R32, R37 ;  /* 0x0000002520277220 */ /* 0x000fe20000410000 */
[----:B------:R-:W-:-:S03]  /*60d0*/  FMUL.FTZ R22, R37, 0.5 ;  /* 0x3f00000025167820 */ /* 0x000fc60000410000 */
[----:B------:R-:W-:-:S04]  /*60e0*/  FFMA R0, -R39, R39, R32 ;  /* 0x0000002727007223 */ /* 0x000fc80000000120 */
[----:B------:R-:W-:-:S07]  /*60f0*/  FFMA R39, R0, R22, R39 ;  /* 0x0000001600277223 */ /* 0x000fce0000000027 */
.L_x_153:
[----:B------:R-:W-:Y:S05]  /*6100*/  BSYNC.RECONVERGENT B0 ;  /* 0x0000000000007941 */ /* 0x000fea0003800200 */
.L_x_151:
[----:B------:R-:W-:-:S13]  /*6110*/  FSETP.GT.AND P0, PT, R39, 0.0010000000474974513054, PT ;  /* 0x3a83126f2700780b */ /* 0x000fda0003f04000 */
[----:B------:R-:W-:Y:S05]  /*6120*/  @!P0 BRA `(.L_x_122) ;  /* 0x0000000000dc8947 */ /* 0x000fea0003800000 */
[----:B------:R-:W-:Y:S02]  /*6130*/  MOV R28, UR6 ;  /* 0x00000006001c7c02 */ /* 0x000fe40008000f00 */
[----:B------:R-:W-:-:S05]  /*6140*/  MOV R29, UR7 ;  /* 0x00000007001d7c02 */ /* 0x000fca0008000f00 */
[----:B------:R0:W5:Y:S01]  /*6150*/  LDG.E R38, desc[UR8][R28.64+0x24] ;  /* 0x000024081c267981 */ /* 0x000162000c1e1900 */
[----:B------:R-:W-:Y:S01]  /*6160*/  FADD R37, R39, 9.9999999392252902908e-09 ;  /* 0x322bcc7727257421 */ /* 0x000fe20000000000 */
[----:B------:R-:W-:Y:S03]  /*6170*/  BSSY.RECONVERGENT B4, `(.L_x_154) ;  /* 0x000000e000047945 */ /* 0x000fe60003800200 */
[----:B------:R-:W1:Y:S08]  /*6180*/  MUFU.RCP R0, R37 ;  /* 0x0000002500007308 */ /* 0x000e700000001000 */
[----:B------:R-:W2:Y:S01]  /*6190*/  FCHK P0, R40, R37 ;  /* 0x0000002528007302 */ /* 0x000ea20000000000 */
[----:B-1----:R-:W-:-:S04]  /*61a0*/  FFMA R31, -R37, R0, 1 ;  /* 0x3f800000251f7423 */ /* 0x002fc80000000100 */
[----:B------:R-:W-:-:S04]  /*61b0*/  FFMA R31, R0, R31, R0 ;  /* 0x0000001f001f7223 */ /* 0x000fc80000000000 */
[----:B------:R-:W-:-:S04]  /*61c0*/  FFMA R36, R40, R31, RZ ;  /* 0x0000001f28247223 */ /* 0x000fc800000000ff */
[----:B------:R-:W-:-:S04]  /*61d0*/  FFMA R0, -R37, R36, R40 ;  /* 0x0000002425007223 */ /* 0x000fc80000000128 */
[----:B------:R-:W-:Y:S01]  /*61e0*/  FFMA R36, R31, R0, R36 ;  /* 0x000000001f247223 */ /* 0x000fe20000000024 */
[----:B0-2---:R-:W-:Y:S06]  /*61f0*/  @!P0 BRA `(.L_x_155) ;  /* 0x0000000000148947 */ /* 0x005fec0003800000 */
[----:B------:R-:W-:Y:S02]  /*6200*/  MOV R0, R40 ;  /* 0x0000002800007202 */ /* 0x000fe40000000f00 */
[----:B------:R-:W-:Y:S02]  /*6210*/  MOV R35, R37 ;  /* 0x0000002500237202 */ /* 0x000fe40000000f00 */
[----:B------:R-:W-:-:S07]  /*6220*/  MOV R22, 0x6240 ;  /* 0x0000624000167802 */ /* 0x000fce0000000f00 */
[----:B-----5:R-:W-:Y:S05]  /*6230*/  CALL.REL.NOINC `($__internal_2_$__cuda_sm3x_div_rn_noftz_f32_slowpath) ;  /* 0x0000001000bc7944 */ /* 0x020fea0003c00000 */
[----:B------:R-:W-:-:S07]  /*6240*/  MOV R36, R0 ;  /* 0x0000000000247202 */ /* 0x000fce0000000f00 */
.L_x_155:
[----:B------:R-:W-:Y:S05]  /*6250*/  BSYNC.RECONVERGENT B4 ;  /* 0x0000000000047941 */ /* 0x000fea0003800200 */
.L_x_154:
        /* <DEDUP_REMOVED lines=12> */
[----:B-----5:R-:W-:Y:S05]  /*6320*/  CALL.REL.NOINC `($__internal_2_$__cuda_sm3x_div_rn_noftz_f32_slowpath) ;  /* 0x0000001000807944 */ /* 0x020fea0003c00000 */
[----:B------:R-:W-:-:S07]  /*6330*/  MOV R34, R0 ;  /* 0x0000000000227202 */ /* 0x000fce0000000f00 */
.L_x_157:
[----:B------:R-:W-:Y:S05]  /*6340*/  BSYNC.RECONVERGENT B4 ;  /* 0x0000000000047941 */ /* 0x000fea0003800200 */
.L_x_156:
        /* <DEDUP_REMOVED lines=12> */
[----:B-----5:R-:W-:Y:S05]  /*6410*/  CALL.REL.NOINC `($__internal_2_$__cuda_sm3x_div_rn_noftz_f32_slowpath) ;  /* 0x0000001000447944 */ /* 0x020fea0003c00000 */
.L_x_159:
[----:B------:R-:W-:Y:S05]  /*6420*/  BSYNC.RECONVERGENT B4 ;  /* 0x0000000000047941 */ /* 0x000fea0003800200 */
.L_x_158:
[----:B-----5:R-:W-:-:S04]  /*6430*/  FADD R35, R38, -R39 ;  /* 0x8000002726237221 */ /* 0x020fc80000000000 */
[C---:B------:R-:W-:Y:S01]  /*6440*/  FMUL R2, R35.reuse, R36 ;  /* 0x0000002423027220 */ /* 0x040fe20000400000 */
[C---:B------:R-:W-:Y:S01]  /*6450*/  FMUL R3, R35.reuse, R34 ;  /* 0x0000002223037220 */ /* 0x040fe20000400000 */
[C---:B------:R-:W-:Y:S02]  /*6460*/  FMUL R29, R35.reuse, R0 ;  /* 0x00000000231d7220 */ /* 0x040fe40000400000 */
[C---:B------:R-:W-:Y:S01]  /*6470*/  FFMA R33, R35.reuse, R36, R2 ;  /* 0x0000002423217223 */ /* 0x040fe20000000002 */
[C---:B------:R-:W-:Y:S01]  /*6480*/  FFMA R34, R35.reuse, R34, R3 ;  /* 0x0000002223227223 */ /* 0x040fe20000000003 */
[----:B------:R-:W-:-:S07]  /*6490*/  FFMA R35, R35, R0, R29 ;  /* 0x0000000023237223 */ /* 0x000fce000000001d */
.L_x_122:
[----:B------:R-:W-:Y:S05]  /*64a0*/  BSYNC.RECONVERGENT B3 ;  /* 0x0000000000037941 */ /* 0x000fea0003800200 */
.L_x_119:
[----:B-----5:R-:W-:Y:S02]  /*64b0*/  MOV R3, UR7 ;  /* 0x0000000700037c02 */ /* 0x020fe40008000f00 */
[----:B------:R-:W-:-:S05]  /*64c0*/  MOV R2, UR6 ;  /* 0x0000000600027c02 */ /* 0x000fca0008000f00 */
[----:B------:R-:W3:Y:S02]  /*64d0*/  LDG.E R3, desc[UR8][R2.64+0x38] ;  /* 0x0000380802037981 */ /* 0x000ee4000c1e1900 */
[C---:B---3--:R-:W-:Y:S01]  /*64e0*/  FFMA R6, R3.reuse, R33, R6 ;  /* 0x0000002103067223 */ /* 0x048fe20000000006 */
[C---:B------:R-:W-:Y:S01]  /*64f0*/  FFMA R7, R3.reuse, R34, R7 ;  /* 0x0000002203077223 */ /* 0x040fe20000000007 */
[----:B------:R-:W-:-:S07]  /*6500*/  FFMA R8, R3, R35, R8 ;  /* 0x0000002303087223 */ /* 0x000fce0000000008 */
.L_x_117:
[----:B------:R-:W-:Y:S05]  /*6510*/  BSYNC.RECONVERGENT B2 ;  /* 0x0000000000027941 */ /* 0x000fea0003800200 */
.L_x_113:
[----:B------:R-:W-:Y:S05]  /*6520*/  BRA.U UP0, `(.L_x_160) ;  /* 0xffffffd5008c7547 */ /* 0x000fea000b83ffff */
[----:B------:R-:W3:Y:S02]  /*6530*/  LDCU UR4, c[0x0][0x3c8] ;  /* 0x00007900ff0477ac */ /* 0x000ee40008000800 */
[----:B---3--:R-:W-:Y:S01]  /*6540*/  FFMA R11, R6, UR4, R11 ;  /* 0x00000004060b7c23 */ /* 0x008fe2000800000b */
[----:B------:R-:W-:Y:S01]  /*6550*/  FFMA R10, R7, UR4, R10 ;  /* 0x00000004070a7c23 */ /* 0x000fe2000800000a */
[----:B------:R-:W-:-:S07]  /*6560*/  FFMA R9, R8, UR4, R9 ;  /* 0x0000000408097c23 */ /* 0x000fce0008000009 */
.L_x_112:
[----:B------:R-:W3:Y:S02]  /*6570*/  LDCU UR4, c[0x0][0x3ec] ;  /* 0x00007d80ff0477ac */ /* 0x000ee40008000800 */
[----:B---3--:R-:W-:-:S13]  /*6580*/  ISETP.NE.AND P0, PT, RZ, UR4, PT ;  /* 0x00000004ff007c0c */ /* 0x008fda000bf05270 */
[----:B------:R-:W3:Y:S01]  /*6590*/  @P0 LDG.E.U8 R0, desc[UR8][R4.64+0x1b] ;  /* 0x00001b0804000981 */ /* 0x000ee2000c1e1100 */
[----:B------:R-:W4:Y:S01]  /*65a0*/  @P0 LDC R2, c[0x0][0x3f0] ;  /* 0x0000fc00ff020b82 */ /* 0x000f220000000800 */
[----:B-----5:R-:W-:Y:S01]  /*65b0*/  FADD R12, -R12, 1 ;  /* 0x3f8000000c0c7421 */ /* 0x020fe20000000100 */
[----:B------:R-:W-:Y:S03]  /*65c0*/  BSSY.RECONVERGENT B0, `(.L_x_161) ;  /* 0x0000018000007945 */ /* 0x000fe60003800200 */
[----:B------:R-:W-:-:S04]  /*65d0*/  FMUL R12, R12, 0.0099999997764825820923 ;  /* 0x3c23d70a0c0c7820 */ /* 0x000fc80000400000 */
[-C--:B------:R-:W-:Y:S01]  /*65e0*/  FFMA R11, -R18, R12.reuse, R11 ;  /* 0x0000000c120b7223 */ /* 0x080fe2000000010b */
[-C--:B------:R-:W-:Y:S01]  /*65f0*/  FFMA R10, -R19, R12.reuse, R10 ;  /* 0x0000000c130a7223 */ /* 0x080fe2000000010a */
[----:B------:R-:W-:Y:S02]  /*6600*/  FMUL R12, R17, R12 ;  /* 0x0000000c110c7220 */ /* 0x000fe40000400000 */
[----:B------:R-:W-:Y:S01]  /*6610*/  FMUL R3, R11, R11 ;  /* 0x0000000b0b037220 */ /* 0x000fe20000400000 */
[----:B---3--:R-:W-:-:S05]  /*6620*/  @P0 I2FP.F32.U32 R0, R0 ;  /* 0x0000000000000245 */ /* 0x008fca0000201000 */
[----:B----4-:R-:W-:-:S04]  /*6630*/  @P0 FFMA R0, R0, R2, -R17 ;  /* 0x0000000200000223 */ /* 0x010fc80000000811 */
[----:B------:R-:W-:Y:S01]  /*6640*/  @P0 FFMA R9, R0, 3, R9 ;  /* 0x4040000000090823 */ /* 0x000fe20000000009 */
[----:B------:R-:W-:-:S03]  /*6650*/  FFMA R0, R10, R10, R3 ;  /* 0x0000000a0a007223 */ /* 0x000fc60000000003 */
[----:B------:R-:W-:-:S04]  /*6660*/  FFMA R9, R12, -0.5, R9 ;  /* 0xbf0000000c097823 */ /* 0x000fc80000000009 */
[----:B------:R-:W-:-:S04]  /*6670*/  FFMA R22, R9, R9, R0 ;  /* 0x0000000909167223 */ /* 0x000fc80000000000 */
[----:B------:R3:W4:Y:S01]  /*6680*/  MUFU.RSQ R3, R22 ;  /* 0x0000001600037308 */ /* 0x0007220000001400 */
[----:B------:R-:W-:-:S04]  /*6690*/  IADD3 R0, PT, PT, R22, -0xd000000, RZ ;  /* 0xf300000016007810 */ /* 0x000fc80007ffe0ff */
[----:B------:R-:W-:-:S13]  /*66a0*/  ISETP.GT.U32.AND P0, PT, R0, 0x727fffff, PT ;  /* 0x727fffff0000780c */ /* 0x000fda0003f04070 */
[----:B---34-:R-:W-:Y:S05]  /*66b0*/  @!P0 BRA `(.L_x_162) ;  /* 0x0000000000108947 */ /* 0x018fea0003800000 */
[----:B------:R-:W-:-:S07]  /*66c0*/  MOV R0, 0x66e0 ;  /* 0x000066e000007802 */ /* 0x000fce0000000f00 */
[----:B012---:R-:W-:Y:S05]  /*66d0*/  CALL.REL.NOINC `($__internal_1_$__cuda_sm20_sqrt_rn_f32_slowpath) ;  /* 0x0000000c00387944 */ /* 0x007fea0003c00000 */
[----:B------:R-:W-:Y:S01]  /*66e0*/  IMAD.MOV.U32 R35, RZ, RZ, R39 ;  /* 0x000000ffff237224 */ /* 0x000fe200078e0027 */
[----:B------:R-:W-:Y:S06]  /*66f0*/  BRA `(.L_x_163) ;  /* 0x0000000000107947 */ /* 0x000fec0003800000 */
.L_x_162:
[----:B------:R-:W-:Y:S01]  /*6700*/  FMUL.FTZ R35, R22, R3 ;  /* 0x0000000316237220 */ /* 0x000fe20000410000 */
[----:B------:R-:W-:-:S03]  /*6710*/  FMUL.FTZ R2, R3, 0.5 ;  /* 0x3f00000003027820 */ /* 0x000fc60000410000 */
[----:B------:R-:W-:-:S04]  /*6720*/  FFMA R0, -R35, R35, R22 ;  /* 0x0000002323007223 */ /* 0x000fc80000000116 */
[----:B------:R-:W-:-:S07]  /*6730*/  FFMA R35, R0, R2, R35 ;  /* 0x0000000200237223 */ /* 0x000fce0000000023 */
.L_x_163:
[----:B------:R-:W-:Y:S05]  /*6740*/  BSYNC.RECONVERGENT B0 ;  /* 0x0000000000007941 */ /* 0x000fea0003800200 */
.L_x_161:
[----:B------:R-:W-:Y:S01]  /*6750*/  FSETP.GT.AND P0, PT, R35, 1000, PT ;  /* 0x447a00002300780b */ /* 0x000fe20003f04000 */
[----:B------:R-:W-:-:S12]  /*6760*/  BSSY.RECONVERGENT B2, `(.L_x_164) ;  /* 0x0000014000027945 */ /* 0x000fd80003800200 */
[----:B------:R-:W-:Y:S05]  /*6770*/  @!P0 BRA `(.L_x_165) ;  /* 0x0000000000488947 */ /* 0x000fea0003800000 */
[----:B------:R-:W3:Y:S01]  /*6780*/  MUFU.RCP R0, R35 ;  /* 0x0000002300007308 */ /* 0x000ee20000001000 */
[----:B------:R-:W-:Y:S01]  /*6790*/  UMOV UR4, 0x447a0000 ;  /* 0x447a000000047882 */ /* 0x000fe20000000000 */
[----:B------:R-:W-:Y:S01]  /*67a0*/  BSSY.RECONVERGENT B3, `(.L_x_166) ;  /* 0x000000c000037945 */ /* 0x000fe20003800200 */
[----:B------:R-:W-:-:S05]  /*67b0*/  MOV R6, UR4 ;  /* 0x0000000400067c02 */ /* 0x000fca0008000f00 */
[----:B------:R-:W4:Y:S01]  /*67c0*/  FCHK P0, R6, R35 ;  /* 0x0000002306007302 */ /* 0x000f220000000000 */
[----:B---3--:R-:W-:-:S04]  /*67d0*/  FFMA R3, R0, -R35, 1 ;  /* 0x3f80000000037423 */ /* 0x008fc80000000823 */
[----:B------:R-:W-:-:S04]  /*67e0*/  FFMA R0, R0, R3, R0 ;  /* 0x0000000300007223 */ /* 0x000fc80000000000 */
[----:B------:R-:W-:-:S04]  /*67f0*/  FFMA R2, R0, 1000, RZ ;  /* 0x447a000000027823 */ /* 0x000fc800000000ff */
[----:B------:R-:W-:-:S04]  /*6800*/  FFMA R3, R2, -R35, 1000 ;  /* 0x447a000002037423 */ /* 0x000fc80000000823 */
[----:B------:R-:W-:Y:S01]  /*6810*/  FFMA R0, R0, R3, R2 ;  /* 0x0000000300007223 */ /* 0x000fe20000000002 */
[----:B----4-:R-:W-:Y:S06]  /*6820*/  @!P0 BRA `(.L_x_167) ;  /* 0x00000000000c8947 */ /* 0x010fec0003800000 */
[----:B------:R-:W-:Y:S01]  /*6830*/  HFMA2 R0, -RZ, RZ, 4.4765625, 0 ;  /* 0x447a0000ff007431 */ /* 0x000fe200000001ff */
[----:B------:R-:W-:-:S07]  /*6840*/  MOV R22, 0x6860 ;  /* 0x0000686000167802 */ /* 0x000fce0000000f00 */
[----:B012---:R-:W-:Y:S05]  /*6850*/  CALL.REL.NOINC `($__internal_2_$__cuda_sm3x_div_rn_noftz_f32_slowpath) ;  /* 0x0000000c00347944 */ /* 0x007fea0003c00000 */
.L_x_167:
[----:B------:R-:W-:Y:S05]  /*6860*/  BSYNC.RECONVERGENT B3 ;  /* 0x0000000000037941 */ /* 0x000fea0003800200 */
.L_x_166:
[-C--:B------:R-:W-:Y:S01]  /*6870*/  FMUL R11, R11, R0.reuse ;  /* 0x000000000b0b7220 */ /* 0x080fe20000400000 */
[-C--:B------:R-:W-:Y:S01]  /*6880*/  FMUL R10, R10, R0.reuse ;  /* 0x000000000a0a7220 */ /* 0x080fe20000400000 */
[----:B------:R-:W-:-:S07]  /*6890*/  FMUL R9, R9, R0 ;  /* 0x0000000009097220 */ /* 0x000fce0000400000 */
.L_x_165:
[----:B------:R-:W-:Y:S05]  /*68a0*/  BSYNC.RECONVERGENT B2 ;  /* 0x0000000000027941 */ /* 0x000fea0003800200 */
.L_x_164:
[----:B------:R-:W3:Y:S01]  /*68b0*/  I2F.U16 R0, R13 ;  /* 0x0000000d00007306 */ /* 0x000ee20000101000 */
[----:B------:R-:W-:Y:S01]  /*68c0*/  ISETP.NE.AND P0, PT, R13, RZ, PT ;  /* 0x000000ff0d00720c */ /* 0x000fe20003f05270 */
[----:B------:R-:W4:Y:S01]  /*68d0*/  LDC R7, c[0x0][0x3a8] ;  /* 0x0000ea00ff077b82 */ /* 0x000f220000000800 */
[----:B------:R-:W-:Y:S01]  /*68e0*/  BSSY.RECONVERGENT B2, `(.L_x_168) ;  /* 0x0000011000027945 */ /* 0x000fe20003800200 */
[----:B---3--:R-:W-:-:S04]  /*68f0*/  FADD R0, R0, 1 ;  /* 0x3f80000000007421 */ /* 0x008fc80000000000 */
[----:B------:R-:W-:-:S05]  /*6900*/  FMUL R0, R0, 0.00390625 ;  /* 0x3b80000000007820 */ /* 0x000fca0000400000 */
[----:B------:R-:W-:Y:S01]  /*6910*/  FSEL R6, R0, 0.5, P0 ;  /* 0x3f00000000067808 */ /* 0x000fe20000000000 */
[----:B----4-:R-:W-:-:S03]  /*6920*/  FADD R7, -R7, 1 ;  /* 0x3f80000007077421 */ /* 0x010fc60000000100 */
        /* <DEDUP_REMOVED lines=12> */
.L_x_169:
[----:B------:R-:W-:Y:S05]  /*69f0*/  BSYNC.RECONVERGENT B2 ;  /* 0x0000000000027941 */ /* 0x000fea0003800200 */
.L_x_168:
[----:B------:R-:W3:Y:S01]  /*6a00*/  MUFU.RCP R11, R6 ;  /* 0x00000006000b7308 */ /* 0x000ee20000001000 */
[----:B------:R-:W4:Y:S01]  /*6a10*/  LDCU UR4, c[0x0][0x3b0] ;  /* 0x00007600ff0477ac */ /* 0x000f220008000800 */
[----:B------:R-:W-:Y:S06]  /*6a20*/  BSSY.RECONVERGENT B2, `(.L_x_170) ;  /* 0x000000f000027945 */ /* 0x000fec0003800200 */
[----:B------:R-:W5:Y:S01]  /*6a30*/  FCHK P0, R10, R6 ;  /* 0x000000060a007302 */ /* 0x000f620000000000 */
[----:B---3--:R-:W-:Y:S01]  /*6a40*/  FFMA R2, -R6, R11, 1 ;  /* 0x3f80000006027423 */ /* 0x008fe2000000010b */
[----:B----4-:R-:W-:-:S03]  /*6a50*/  FMUL R3, R0, UR4 ;  /* 0x0000000400037c20 */ /* 0x010fc60008400000 */
[----:B------:R-:W-:Y:S01]  /*6a60*/  FFMA R11, R11, R2, R11 ;  /* 0x000000020b0b7223 */ /* 0x000fe2000000000b */
[----:B------:R-:W-:-:S03]  /*6a70*/  FFMA R3, R16, R7, R3 ;  /* 0x0000000710037223 */ /* 0x000fc60000000003 */
[----:B------:R-:W-:-:S04]  /*6a80*/  FFMA R2, R11, R10, RZ ;  /* 0x0000000a0b027223 */ /* 0x000fc800000000ff */
[----:B------:R-:W-:-:S04]  /*6a90*/  FFMA R0, -R6, R2, R10 ;  /* 0x0000000206007223 */ /* 0x000fc8000000010a */
[----:B------:R-:W-:Y:S01]  /*6aa0*/  FFMA R2, R11, R0, R2 ;  /* 0x000000000b027223 */ /* 0x000fe20000000002 */
[----:B-----5:R-:W-:Y:S06]  /*6ab0*/  @!P0 BRA `(.L_x_171) ;  /* 0x0000000000148947 */ /* 0x020fec0003800000 */
[----:B------:R-:W-:Y:S02]  /*6ac0*/  MOV R0, R10 ;  /* 0x0000000a00007202 */ /* 0x000fe40000000f00 */
[----:B------:R-:W-:Y:S02]  /*6ad0*/  MOV R35, R6 ;  /* 0x0000000600237202 */ /* 0x000fe40000000f00 */
[----:B------:R-:W-:-:S07]  /*6ae0*/  MOV R22, 0x6b00 ;  /* 0x00006b0000167802 */ /* 0x000fce0000000f00 */
[----:B012---:R-:W-:Y:S05]  /*6af0*/  CALL.REL.NOINC `($__internal_2_$__cuda_sm3x_div_rn_noftz_f32_slowpath) ;  /* 0x00000008008c7944 */ /* 0x007fea0003c00000 */
[----:B------:R-:W-:-:S07]  /*6b00*/  IMAD.MOV.U32 R2, RZ, RZ, R0 ;  /* 0x000000ffff027224 */ /* 0x000fce00078e0000 */
.L_x_171:
[----:B------:R-:W-:Y:S05]  /*6b10*/  BSYNC.RECONVERGENT B2 ;  /* 0x0000000000027941 */ /* 0x000fea0003800200 */
.L_x_170:
        /* <DEDUP_REMOVED lines=16> */
.L_x_173:
[----:B------:R-:W-:Y:S05]  /*6c20*/  BSYNC.RECONVERGENT B2 ;  /* 0x0000000000027941 */ /* 0x000fea0003800200 */
.L_x_172:
[----:B------:R-:W3:Y:S01]  /*6c30*/  LDCU UR4, c[0x0][0x3b0] ;  /* 0x00007600ff0477ac */ /* 0x000ee20008000800 */
[----:B------:R-:W-:Y:S01]  /*6c40*/  FMUL R6, R2, R2 ;  /* 0x0000000202067220 */ /* 0x000fe20000400000 */
[----:B------:R-:W-:Y:S03]  /*6c50*/  BSSY.RECONVERGENT B0, `(.L_x_174) ;  /* 0x0000013000007945 */ /* 0x000fe60003800200 */
[----:B------:R-:W-:Y:S01]  /*6c60*/  FFMA R11, R3, R3, R6 ;  /* 0x00000003030b7223 */ /* 0x000fe20000000006 */
[----:B---3--:R-:W-:-:S04]  /*6c70*/  FMUL R9, R0, UR4 ;  /* 0x0000000400097c20 */ /* 0x008fc80008400000 */
[----:B------:R-:W-:-:S04]  /*6c80*/  FFMA R14, R14, R7, R9 ;  /* 0x000000070e0e7223 */ /* 0x000fc80000000009 */
[----:B------:R-:W-:-:S04]  /*6c90*/  FFMA R22, R14, R14, R11 ;  /* 0x0000000e0e167223 */ /* 0x000fc8000000000b */
[----:B------:R3:W4:Y:S01]  /*6ca0*/  MUFU.RSQ R7, R22 ;  /* 0x0000001600077308 */ /* 0x0007220000001400 */
[----:B------:R-:W-:-:S04]  /*6cb0*/  IADD3 R0, PT, PT, R22, -0xd000000, RZ ;  /* 0xf300000016007810 */ /* 0x000fc80007ffe0ff */
[----:B------:R-:W-:-:S13]  /*6cc0*/  ISETP.GT.U32.AND P0, PT, R0, 0x727fffff, PT ;  /* 0x727fffff0000780c */ /* 0x000fda0003f04070 */
[----:B---34-:R-:W-:Y:S05]  /*6cd0*/  @!P0 BRA `(.L_x_175) ;  /* 0x0000000000188947 */ /* 0x018fea0003800000 */
[----:B------:R-:W-:Y:S01]  /*6ce0*/  BSSY.RECONVERGENT B1, `(.L_x_176) ;  /* 0x0000003000017945 */ /* 0x000fe20003800200 */
[----:B------:R-:W-:-:S07]  /*6cf0*/  MOV R0, 0x6d10 ;  /* 0x00006d1000007802 */ /* 0x000fce0000000f00 */
[----:B012---:R-:W-:Y:S05]  /*6d00*/  CALL.REL.NOINC `($__internal_1_$__cuda_sm20_sqrt_rn_f32_slowpath) ;  /* 0x0000000400ac7944 */ /* 0x007fea0003c00000 */
[----:B------:R-:W-:Y:S05]  /*6d10*/  BSYNC.RECONVERGENT B1 ;  /* 0x0000000000017941 */ /* 0x000fea0003800200 */
.L_x_176:
[----:B------:R-:W-:Y:S01]  /*6d20*/  MOV R35, R39 ;  /* 0x0000002700237202 */ /* 0x000fe20000000f00 */
[----:B------:R-:W-:Y:S06]  /*6d30*/  BRA `(.L_x_177) ;  /* 0x0000000000107947 */ /* 0x000fec0003800000 */
.L_x_175:
[----:B------:R-:W-:Y:S01]  /*6d40*/  FMUL.FTZ R35, R22, R7 ;  /* 0x0000000716237220 */ /* 0x000fe20000410000 */
[----:B------:R-:W-:-:S03]  /*6d50*/  FMUL.FTZ R6, R7, 0.5 ;  /* 0x3f00000007067820 */ /* 0x000fc60000410000 */
[----:B------:R-:W-:-:S04]  /*6d60*/  FFMA R0, -R35, R35, R22 ;  /* 0x0000002323007223 */ /* 0x000fc80000000116 */
[----:B------:R-:W-:-:S07]  /*6d70*/  FFMA R35, R0, R6, R35 ;  /* 0x0000000600237223 */ /* 0x000fce0000000023 */
.L_x_177:
[----:B------:R-:W-:Y:S05]  /*6d80*/  BSYNC.RECONVERGENT B0 ;  /* 0x0000000000007941 */ /* 0x000fea0003800200 */
.L_x_174:
[----:B------:R-:W3:Y:S01]  /*6d90*/  LDCU UR4, c[0x0][0x3e0] ;  /* 0x00007c00ff0477ac */ /* 0x000ee20008000800 */
[C---:B------:R-:W-:Y:S01]  /*6da0*/  FSETP.GT.AND P0, PT, R35.reuse, RZ, PT ;  /* 0x000000ff2300720b */ /* 0x040fe20003f04000 */
[----:B------:R-:W-:Y:S03]  /*6db0*/  BSSY.RECONVERGENT B2, `(.L_x_178) ;  /* 0x0000015000027945 */ /* 0x000fe60003800200 */
[----:B---3--:R-:W-:-:S13]  /*6dc0*/  FSETP.LEU.OR P0, PT, R35, UR4, !P0 ;  /* 0x0000000423007c0b */ /* 0x008fda000c70b400 */
[----:B------:R-:W-:Y:S05]  /*6dd0*/  @P0 BRA `(.L_x_179) ;  /* 0x0000000000480947 */ /* 0x000fea0003800000 */
[----:B------:R-:W3:Y:S01]  /*6de0*/  MUFU.RCP R0, R35 ;  /* 0x0000002300007308 */ /* 0x000ee20000001000 */
[----:B------:R-:W-:Y:S01]  /*6df0*/  MOV R8, UR4 ;  /* 0x0000000400087c02 */ /* 0x000fe20008000f00 */
[----:B------:R-:W-:Y:S06]  /*6e00*/  BSSY.RECONVERGENT B3, `(.L_x_180) ;  /* 0x000000c000037945 */ /* 0x000fec0003800200 */
[----:B------:R-:W4:Y:S01]  /*6e10*/  FCHK P0, R8, R35 ;  /* 0x0000002308007302 */ /* 0x000f220000000000 */
[----:B---3--:R-:W-:-:S04]  /*6e20*/  FFMA R7, R0, -R35, 1 ;  /* 0x3f80000000077423 */ /* 0x008fc80000000823 */
[----:B------:R-:W-:-:S04]  /*6e30*/  FFMA R0, R0, R7, R0 ;  /* 0x0000000700007223 */ /* 0x000fc80000000000 */
[----:B------:R-:W-:-:S04]  /*6e40*/  FFMA R6, R0, UR4, RZ ;  /* 0x0000000400067c23 */ /* 0x000fc800080000ff */
[----:B------:R-:W-:-:S04]  /*6e50*/  FFMA R7, R6, -R35, UR4 ;  /* 0x0000000406077e23 */ /* 0x000fc80008000823 */
[----:B------:R-:W-:Y:S01]  /*6e60*/  FFMA R0, R0, R7, R6 ;  /* 0x0000000700007223 */ /* 0x000fe20000000006 */
[----:B----4-:R-:W-:Y:S06]  /*6e70*/  @!P0 BRA `(.L_x_181) ;  /* 0x0000000000108947 */ /* 0x010fec0003800000 */
[----:B------:R-:W3:Y:S01]  /*6e80*/  LDCU UR5, c[0x0][0x3e0] ;  /* 0x00007c00ff0577ac */ /* 0x000ee20008000800 */
[----:B------:R-:W-:Y:S02]  /*6e90*/  MOV R22, 0x6ec0 ;  /* 0x00006ec000167802 */ /* 0x000fe40000000f00 */
[----:B---3--:R-:W-:-:S07]  /*6ea0*/  MOV R0, UR5 ;  /* 0x0000000500007c02 */ /* 0x008fce0008000f00 */
[----:B012---:R-:W-:Y:S05]  /*6eb0*/  CALL.REL.NOINC `($__internal_2_$__cuda_sm3x_div_rn_noftz_f32_slowpath) ;  /* 0x00000004009c7944 */ /* 0x007fea0003c00000 */
.L_x_181:
[----:B------:R-:W-:Y:S05]  /*6ec0*/  BSYNC.RECONVERGENT B3 ;  /* 0x0000000000037941 */ /* 0x000fea0003800200 */
.L_x_180:
[-C--:B------:R-:W-:Y:S01]  /*6ed0*/  FMUL R3, R3, R0.reuse ;  /* 0x0000000003037220 */ /* 0x080fe20000400000 */
[-C--:B------:R-:W-:Y:S01]  /*6ee0*/  FMUL R2, R2, R0.reuse ;  /* 0x0000000002027220 */ /* 0x080fe20000400000 */
[----:B------:R-:W-:-:S07]  /*6ef0*/  FMUL R14, R14, R0 ;  /* 0x000000000e0e7220 */ /* 0x000fce0000400000 */
.L_x_179:
[----:B------:R-:W-:Y:S05]  /*6f00*/  BSYNC.RECONVERGENT B2 ;  /* 0x0000000000027941 */ /* 0x000fea0003800200 */
.L_x_178:
[----:B------:R-:W3:Y:S01]  /*6f10*/  LDC R0, c[0x0][0x3b8] ;  /* 0x0000ee00ff007b82 */ /* 0x000ee20000000800 */
[----:B------:R-:W4:Y:S01]  /*6f20*/  LDCU UR5, c[0x0][0x3b0] ;  /* 0x00007600ff0577ac */ /* 0x000f220008000800 */
[----:B------:R-:W-:Y:S04]  /*6f30*/  STG.E desc[UR8][R4.64+0xc], R3 ;  /* 0x00000c0304007986 */ /* 0x000fe8000c101908 */
[----:B------:R-:W-:Y:S04]  /*6f40*/  STG.E desc[UR8][R4.64+0x10], R2 ;  /* 0x0000100204007986 */ /* 0x000fe8000c101908 */
[----:B------:R-:W-:Y:S01]  /*6f50*/  STG.E desc[UR8][R4.64+0x14], R14 ;  /* 0x0000140e04007986 */ /* 0x000fe2000c101908 */
[----:B----4-:R-:W-:Y:S01]  /*6f60*/  FFMA R18, R3, UR5, R18 ;  /* 0x0000000503127c23 */ /* 0x010fe20008000012 */
[----:B------:R-:W-:Y:S01]  /*6f70*/  FFMA R19, R2, UR5, R19 ;  /* 0x0000000502137c23 */ /* 0x000fe20008000013 */
[----:B------:R-:W-:Y:S01]  /*6f80*/  FFMA R17, R14, UR5, R17 ;  /* 0x000000050e117c23 */ /* 0x000fe20008000011 */
[----:B---3--:R-:W-:-:S04]  /*6f90*/  FMUL R0, R0, 1.2000000476837158203 ;  /* 0x3f99999a00007820 */ /* 0x008fc80000400000 */
[C---:B------:R-:W-:Y:S01]  /*6fa0*/  FMUL R8, R0.reuse, 0.5 ;  /* 0x3f00000000087820 */ /* 0x040fe20000400000 */
[----:B------:R-:W-:Y:S01]  /*6fb0*/  FMUL R6, R0, -0.5 ;  /* 0xbf00000000067820 */ /* 0x000fe20000400000 */
[-C--:B------:R-:W-:Y:S02]  /*6fc0*/  FMNMX R7, R18, R0.reuse, PT ;  /* 0x0000000012077209 */ /* 0x080fe40003800000 */
[----:B------:R-:W-:Y:S02]  /*6fd0*/  FMNMX R19, R19, R0, PT ;  /* 0x0000000013137209 */ /* 0x000fe40003800000 */
[----:B------:R-:W-:Y:S02]  /*6fe0*/  FMNMX R17, R17, R8, PT ;  /* 0x0000000811117209 */ /* 0x000fe40003800000 */
[C---:B------:R-:W-:Y:S02]  /*6ff0*/  FMNMX R7, -R0.reuse, R7, !PT ;  /* 0x0000000700077209 */ /* 0x040fe40007800100 */
[----:B------:R-:W-:-:S02]  /*7000*/  FMNMX R19, -R0, R19, !PT ;  /* 0x0000001300137209 */ /* 0x000fc40007800100 */
[----:B------:R-:W-:Y:S01]  /*7010*/  FMNMX R17, R6, R17, !PT ;  /* 0x0000001106117209 */ /* 0x000fe20007800000 */
[----:B------:R-:W-:Y:S04]  /*7020*/  STG.E desc[UR8][R4.64], R7 ;  /* 0x0000000704007986 */ /* 0x000fe8000c101908 */
[----:B------:R-:W-:Y:S04]  /*7030*/  STG.E desc[UR8][R4.64+0x4], R19 ;  /* 0x0000041304007986 */ /* 0x000fe8000c101908 */
[----:B------:R-:W-:Y:S01]  /*7040*/  STG.E desc[UR8][R4.64+0x8], R17 ;  /* 0x0000081104007986 */ /* 0x000fe2000c101908 */
[----:B------:R-:W-:Y:S05]  /*7050*/  EXIT ;  /* 0x000000000000794d */ /* 0x000fea0003800000 */
        .weak           $__internal_0_$__cuda_sm20_rcp_rn_f32_slowpath
        .type           $__internal_0_$__cuda_sm20_rcp_rn_f32_slowpath,@function
        .size           $__internal_0_$__cuda_sm20_rcp_rn_f32_slowpath,($__internal_1_$__cuda_sm20_sqrt_rn_f32_slowpath - $__internal_0_$__cuda_sm20_rcp_rn_f32_slowpath)
$__internal_0_$__cuda_sm20_rcp_rn_f32_slowpath:
[----:B------:R-:W-:Y:S01]  /*7060*/  IMAD.SHL.U32 R0, R2, 0x2, RZ ;  /* 0x0000000202007824 */ /* 0x000fe200078e00ff */
[----:B------:R-:W-:Y:S04]  /*7070*/  BSSY.RECONVERGENT B1, `(.L_x_182) ;  /* 0x0000030000017945 */ /* 0x000fe80003800200 */
[----:B------:R-:W-:-:S04]  /*7080*/  SHF.R.U32.HI R10, RZ, 0x18, R0 ;  /* 0x00000018ff0a7819 */ /* 0x000fc80000011600 */
[----:B------:R-:W-:-:S13]  /*7090*/  ISETP.NE.U32.AND P0, PT, R10, RZ, PT ;  /* 0x000000ff0a00720c */ /* 0x000fda0003f05070 */
[----:B------:R-:W-:Y:S05]  /*70a0*/  @P0 BRA `(.L_x_183) ;  /* 0x0000000000280947 */ /* 0x000fea0003800000 */
[----:B------:R-:W-:-:S04]  /*70b0*/  SHF.L.U32 R0, R2, 0x1, RZ ;  /* 0x0000000102007819 */ /* 0x000fc800000006ff */
[----:B------:R-:W-:-:S13]  /*70c0*/  ISETP.NE.AND P0, PT, R0, RZ, PT ;  /* 0x000000ff0000720c */ /* 0x000fda0003f05270 */
[----:B------:R-:W-:Y:S01]  /*70d0*/  @P0 FFMA R6, R2, 1.84467440737095516160e+19, RZ ;  /* 0x5f80000002060823 */ /* 0x000fe200000000ff */
[----:B------:R-:W-:Y:S08]  /*70e0*/  @!P0 MUFU.RCP R3, R2 ;  /* 0x0000000200038308 */ /* 0x000ff00000001000 */
[----:B------:R-:W0:Y:S02]  /*70f0*/  @P0 MUFU.RCP R7, R6 ;  /* 0x0000000600070308 */ /* 0x000e240000001000 */
[----:B0-----:R-:W-:-:S04]  /*7100*/  @P0 FFMA R0, R6, R7, -1 ;  /* 0xbf80000006000423 */ /* 0x001fc80000000007 */
[----:B------:R-:W-:-:S04]  /*7110*/  @P0 FADD.FTZ R0, -R0, -RZ ;  /* 0x800000ff00000221 */ /* 0x000fc80000010100 */
[----:B------:R-:W-:-:S04]  /*7120*/  @P0 FFMA R0, R7, R0, R7 ;  /* 0x0000000007000223 */ /* 0x000fc80000000007 */
[----:B------:R-:W-:Y:S01]  /*7130*/  @P0 FFMA R3, R0, 1.84467440737095516160e+19, RZ ;  /* 0x5f80000000030823 */ /* 0x000fe200000000ff */
[----:B------:R-:W-:Y:S06]  /*7140*/  BRA `(.L_x_184) ;  /* 0x0000000000887947 */ /* 0x000fec0003800000 */
.L_x_183:
[----:B------:R-:W-:-:S04]  /*7150*/  IADD3 R11, PT, PT, R10, -0xfd, RZ ;  /* 0xffffff030a0b7810 */ /* 0x000fc80007ffe0ff */
[----:B------:R-:W-:-:S13]  /*7160*/  ISETP.GT.U32.AND P0, PT, R11, 0x1, PT ;  /* 0x000000010b00780c */ /* 0x000fda0003f04070 */
[----:B------:R-:W-:Y:S05]  /*7170*/  @P0 BRA `(.L_x_185) ;  /* 0x0000000000780947 */ /* 0x000fea0003800000 */
[----:B------:R-:W-:Y:S01]  /*7180*/  LOP3.LUT R0, R2, 0x7fffff, RZ, 0xc0, !PT ;  /* 0x007fffff02007812 */ /* 0x000fe200078ec0ff */
[----:B------:R-:W-:-:S03]  /*7190*/  HFMA2 R8, -RZ, RZ, 0, 1.78813934326171875e-07 ;  /* 0x00000003ff087431 */ /* 0x000fc600000001ff */
[----:B------:R-:W-:-:S04]  /*71a0*/  LOP3.LUT R0, R0, 0x3f800000, RZ, 0xfc, !PT ;  /* 0x3f80000000007812 */ /* 0x000fc800078efcff */
[----:B------:R-:W0:Y:S01]  /*71b0*/  MUFU.RCP R3, R0 ;  /* 0x0000000000037308 */ /* 0x000e220000001000 */
[----:B------:R-:W-:Y:S01]  /*71c0*/  SHF.L.U32 R8, R8, R11, RZ ;  /* 0x0000000b08087219 */ /* 0x000fe200000006ff */
[----:B0-----:R-:W-:-:S04]  /*71d0*/  FFMA R6, R0, R3, -1 ;  /* 0xbf80000000067423 */ /* 0x001fc80000000003 */
[----:B------:R-:W-:-:S04]  /*71e0*/  FADD.FTZ R6, -R6, -RZ ;  /* 0x800000ff06067221 */ /* 0x000fc80000010100 */
[CCC-:B------:R-:W-:Y:S01]  /*71f0*/  FFMA.RM R7, R3.reuse, R6.reuse, R3.reuse ;  /* 0x0000000603077223 */ /* 0x1c0fe20000004003 */
[----:B------:R-:W-:-:S04]  /*7200*/  FFMA.RP R6, R3, R6, R3 ;  /* 0x0000000603067223 */ /* 0x000fc80000008003 */
[C---:B------:R-:W-:Y:S02]  /*7210*/  LOP3.LUT R3, R7.reuse, 0x7fffff, RZ, 0xc0, !PT ;  /* 0x007fffff07037812 */ /* 0x040fe400078ec0ff */
[----:B------:R-:W-:Y:S02]  /*7220*/  FSETP.NEU.FTZ.AND P0, PT, R7, R6, PT ;  /* 0x000000060700720b */ /* 0x000fe40003f1d000 */
[----:B------:R-:W-:Y:S02]  /*7230*/  LOP3.LUT R3, R3, 0x800000, RZ, 0xfc, !PT ;  /* 0x0080000003037812 */ /* 0x000fe400078efcff */
[----:B------:R-:W-:Y:S02]  /*7240*/  SEL R6, RZ, 0xffffffff, !P0 ;  /* 0xffffffffff067807 */ /* 0x000fe40004000000 */
[----:B------:R-:W-:Y:S02]  /*7250*/  LOP3.LUT R8, R8, R3, RZ, 0xc0, !PT ;  /* 0x0000000308087212 */ /* 0x000fe400078ec0ff */
[----:B------:R-:W-:-:S02]  /*7260*/  IADD3 R6, PT, PT, -R6, RZ, RZ ;  /* 0x000000ff06067210 */ /* 0x000fc40007ffe1ff */
[-C--:B------:R-:W-:Y:S02]  /*7270*/  SHF.R.U32.HI R8, RZ, R11.reuse, R8 ;  /* 0x0000000bff087219 */ /* 0x080fe40000011608 */
[----:B------:R-:W-:Y:S02]  /*7280*/  LOP3.LUT P1, RZ, R6, R11, R3, 0xf8, !PT ;  /* 0x0000000b06ff7212 */ /* 0x000fe4000782f803 */
[C---:B------:R-:W-:Y:S02]  /*7290*/  LOP3.LUT P0, RZ, R8.reuse, 0x1, RZ, 0xc0, !PT ;  /* 0x0000000108ff7812 */ /* 0x040fe4000780c0ff */
[----:B------:R-:W-:-:S04]  /*72a0*/  LOP3.LUT P2, RZ, R8, 0x2, RZ, 0xc0, !PT ;  /* 0x0000000208ff7812 */ /* 0x000fc8000784c0ff */
[----:B------:R-:W-:Y:S02]  /*72b0*/  PLOP3.LUT P0, PT, P0, P1, P2, 0xe0, 0x0 ;  /* 0x000000000000781c */ /* 0x000fe40000703c20 */
[----:B------:R-:W-:Y:S02]  /*72c0*/  LOP3.LUT P1, RZ, R2, 0x7fffff, RZ, 0xc0, !PT ;  /* 0x007fffff02ff7812 */ /* 0x000fe4000782c0ff */
[----:B------:R-:W-:-:S04]  /*72d0*/  SEL R0, RZ, 0x1, !P0 ;  /* 0x00000001ff007807 */ /* 0x000fc80004000000 */
[----:B------:R-:W-:-:S04]  /*72e0*/  IADD3 R0, PT, PT, -R0, RZ, RZ ;  /* 0x000000ff00007210 */ /* 0x000fc80007ffe1ff */
[----:B------:R-:W-:Y:S02]  /*72f0*/  ISETP.GE.AND P0, PT, R0, RZ, PT ;  /* 0x000000ff0000720c */ /* 0x000fe40003f06270 */
[----:B------:R-:W-:-:S04]  /*7300*/  IADD3 R0, PT, PT, R10, -0xfc, RZ ;  /* 0xffffff040a007810 */ /* 0x000fc80007ffe0ff */
[----:B------:R-:W-:-:S07]  /*7310*/  SHF.R.U32.HI R3, RZ, R0, R3 ;  /* 0x00000000ff037219 */ /* 0x000fce0000011603 */
[----:B------:R-:W-:-:S05]  /*7320*/  @!P0 VIADD R3, R3, 0x1 ;  /* 0x0000000103038836 */ /* 0x000fca0000000000 */
[----:B------:R-:W-:-:S04]  /*7330*/  @!P1 SHF.L.U32 R3, R3, 0x1, RZ ;  /* 0x0000000103039819 */ /* 0x000fc800000006ff */
[----:B------:R-:W-:Y:S01]  /*7340*/  LOP3.LUT R3, R3, 0x80000000, R2, 0xf8, !PT ;  /* 0x8000000003037812 */ /* 0x000fe200078ef802 */
[----:B------:R-:W-:Y:S06]  /*7350*/  BRA `(.L_x_184) ;  /* 0x0000000000047947 */ /* 0x000fec0003800000 */
.L_x_185:
[----:B------:R0:W1:Y:S02]  /*7360*/  MUFU.RCP R3, R2 ;  /* 0x0000000200037308 */ /* 0x0000640000001000 */
.L_x_184:
[----:B------:R-:W-:Y:S05]  /*7370*/  BSYNC.RECONVERGENT B1 ;  /* 0x0000000000017941 */ /* 0x000fea0003800200 */
.L_x_182:
[----:B-1----:R-:W-:Y:S01]  /*7380*/  MOV R25, R3 ;  /* 0x0000000300197202 */ /* 0x002fe20000000f00 */
[----:B------:R-:W-:Y:S01]  /*7390*/  HFMA2 R3, -RZ, RZ, 0, 0 ;  /* 0x00000000ff037431 */ /* 0x000fe200000001ff */
[----:B0-----:R-:W-:-:S04]  /*73a0*/  MOV R2, R9 ;  /* 0x0000000900027202 */ /* 0x001fc80000000f00 */
[----:B------:R-:W-:Y:S05]  /*73b0*/  RET.REL.NODEC R2 `(advanced_forces_kernel) ;  /* 0xffffff8c02107950 */ /* 0x000fea0003c3ffff */
        .weak           $__internal_1_$__cuda_sm20_sqrt_rn_f32_slowpath
        .type           $__internal_1_$__cuda_sm20_sqrt_rn_f32_slowpath,@function
        .size           $__internal_1_$__cuda_sm20_sqrt_rn_f32_slowpath,($__internal_2_$__cuda_sm3x_div_rn_noftz_f32_slowpath - $__internal_1_$__cuda_sm20_sqrt_rn_f32_slowpath)
$__internal_1_$__cuda_sm20_sqrt_rn_f32_slowpath:
[----:B------:R-:W-:-:S13]  /*73c0*/  LOP3.LUT P0, RZ, R22, 0x7fffffff, RZ, 0xc0, !PT ;  /* 0x7fffffff16ff7812 */ /* 0x000fda000780c0ff */
[----:B------:R-:W-:Y:S01]  /*73d0*/  @!P0 MOV R32, R22 ;  /* 0x0000001600208202 */ /* 0x000fe20000000f00 */
[----:B------:R-:W-:Y:S06]  /*73e0*/  @!P0 BRA `(.L_x_186) ;  /* 0x0000000000408947 */ /* 0x000fec0003800000 */
[----:B------:R-:W-:-:S13]  /*73f0*/  FSETP.GEU.FTZ.AND P0, PT, R22, RZ, PT ;  /* 0x000000ff1600720b */ /* 0x000fda0003f1e000 */
[----:B------:R-:W-:Y:S01]  /*7400*/  @!P0 MOV R32, 0x7fffffff ;  /* 0x7fffffff00208802 */ /* 0x000fe20000000f00 */
[----:B------:R-:W-:Y:S06]  /*7410*/  @!P0 BRA `(.L_x_186) ;  /* 0x0000000000348947 */ /* 0x000fec0003800000 */
[----:B------:R-:W-:-:S13]  /*7420*/  FSETP.GTU.FTZ.AND P0, PT, |R22|, +INF , PT ;  /* 0x7f8000001600780b */ /* 0x000fda0003f1c200 */
[----:B------:R-:W-:Y:S01]  /*7430*/  @P0 FADD.FTZ R32, R22, 1 ;  /* 0x3f80000016200421 */ /* 0x000fe20000010000 */
[----:B------:R-:W-:Y:S06]  /*7440*/  @P0 BRA `(.L_x_186) ;  /* 0x0000000000280947 */ /* 0x000fec0003800000 */
[----:B------:R-:W-:-:S13]  /*7450*/  FSETP.NEU.FTZ.AND P0, PT, |R22|, +INF , PT ;  /* 0x7f8000001600780b */ /* 0x000fda0003f1d200 */
[----:B------:R-:W-:Y:S01]  /*7460*/  @P0 FFMA R31, R22, 1.84467440737095516160e+19, RZ ;  /* 0x5f800000161f0823 */ /* 0x000fe200000000ff */
[----:B------:R-:W-:-:S03]  /*7470*/  @!P0 IMAD.MOV.U32 R32, RZ, RZ, R22 ;  /* 0x000000ffff208224 */ /* 0x000fc600078e0016 */
[----:B------:R-:W0:Y:S02]  /*7480*/  @P0 MUFU.RSQ R28, R31 ;  /* 0x0000001f001c0308 */ /* 0x000e240000001400 */
[----:B0-----:R-:W-:Y:S01]  /*7490*/  @P0 FMUL.FTZ R30, R31, R28 ;  /* 0x0000001c1f1e0220 */ /* 0x001fe20000410000 */
[----:B------:R-:W-:-:S03]  /*74a0*/  @P0 FMUL.FTZ R28, R28, 0.5 ;  /* 0x3f0000001c1c0820 */ /* 0x000fc60000410000 */
[----:B------:R-:W-:-:S04]  /*74b0*/  @P0 FADD.FTZ R29, -R30, -RZ ;  /* 0x800000ff1e1d0221 */ /* 0x000fc80000010100 */
[----:B------:R-:W-:-:S04]  /*74c0*/  @P0 FFMA R29, R30, R29, R31 ;  /* 0x0000001d1e1d0223 */ /* 0x000fc8000000001f */
[----:B------:R-:W-:-:S04]  /*74d0*/  @P0 FFMA R28, R29, R28, R30 ;  /* 0x0000001c1d1c0223 */ /* 0x000fc8000000001e */
[----:B------:R-:W-:-:S07]  /*74e0*/  @P0 FMUL.FTZ R32, R28, 2.3283064365386962891e-10 ;  /* 0x2f8000001c200820 */ /* 0x000fce0000410000 */
.L_x_186:
[----:B------:R-:W-:Y:S01]  /*74f0*/  HFMA2 R29, -RZ, RZ, 0, 0 ;  /* 0x00000000ff1d7431 */ /* 0x000fe200000001ff */
[----:B------:R-:W-:Y:S02]  /*7500*/  MOV R28, R0 ;  /* 0x00000000001c7202 */ /* 0x000fe40000000f00 */
[----:B------:R-:W-:Y:S02]  /*7510*/  MOV R39, R32 ;  /* 0x0000002000277202 */ /* 0x000fe40000000f00 */
[----:B------:R-:W-:Y:S05]  /*7520*/  RET.REL.NODEC R28 `(advanced_forces_kernel) ;  /* 0xffffff881cb47950 */ /* 0x000fea0003c3ffff */
        .weak           $__internal_2_$__cuda_sm3x_div_rn_noftz_f32_slowpath
        .type           $__internal_2_$__cuda_sm3x_div_rn_noftz_f32_slowpath,@function
        .size           $__internal_2_$__cuda_sm3x_div_rn_noftz_f32_slowpath,(.L_x_219 - $__internal_2_$__cuda_sm3x_div_rn_noftz_f32_slowpath)
$__internal_2_$__cuda_sm3x_div_rn_noftz_f32_slowpath:
[----:B------:R-:W-:Y:S01]  /*7530*/  SHF.R.U32.HI R28, RZ, 0x17, R35 ;  /* 0x00000017ff1c7819 */ /* 0x000fe20000011623 */
[----:B------:R-:W-:Y:S01]  /*7540*/  BSSY.RECONVERGENT B0, `(.L_x_187) ;  /* 0x0000062000007945 */ /* 0x000fe20003800200 */
[----:B------:R-:W-:Y:S02]  /*7550*/  SHF.R.U32.HI R33, RZ, 0x17, R0 ;  /* 0x00000017ff217819 */ /* 0x000fe40000011600 */
[----:B------:R-:W-:Y:S02]  /*7560*/  LOP3.LUT R28, R28, 0xff, RZ, 0xc0, !PT ;  /* 0x000000ff1c1c7812 */ /* 0x000fe400078ec0ff */
[----:B------:R-:W-:Y:S02]  /*7570*/  LOP3.LUT R33, R33, 0xff, RZ, 0xc0, !PT ;  /* 0x000000ff21217812 */ /* 0x000fe400078ec0ff */
[----:B------:R-:W-:Y:S02]  /*7580*/  IADD3 R30, PT, PT, R28, -0x1, RZ ;  /* 0xffffffff1c1e7810 */ /* 0x000fe40007ffe0ff */
[----:B------:R-:W-:-:S02]  /*7590*/  IADD3 R31, PT, PT, R33, -0x1, RZ ;  /* 0xffffffff211f7810 */ /* 0x000fc40007ffe0ff */
[----:B------:R-:W-:-:S04]  /*75a0*/  ISETP.GT.U32.AND P0, PT, R30, 0xfd, PT ;  /* 0x000000fd1e00780c */ /* 0x000fc80003f04070 */
[----:B------:R-:W-:-:S13]  /*75b0*/  ISETP.GT.U32.OR P0, PT, R31, 0xfd, P0 ;  /* 0x000000fd1f00780c */ /* 0x000fda0000704470 */
[----:B------:R-:W-:Y:S01]  /*75c0*/  @!P0 MOV R29, RZ ;  /* 0x000000ff001d8202 */ /* 0x000fe20000000f00 */
[----:B------:R-:W-:Y:S06]  /*75d0*/  @!P0 BRA `(.L_x_188) ;  /* 0x00000000005c8947 */ /* 0x000fec0003800000 */
[----:B------:R-:W-:Y:S02]  /*75e0*/  FSETP.GTU.FTZ.AND P0, PT, |R0|, +INF , PT ;  /* 0x7f8000000000780b */ /* 0x000fe40003f1c200 */
[----:B------:R-:W-:-:S04]  /*75f0*/  FSETP.GTU.FTZ.AND P2, PT, |R35|, +INF , PT ;  /* 0x7f8000002300780b */ /* 0x000fc80003f5c200 */
[----:B------:R-:W-:-:S13]  /*7600*/  PLOP3.LUT P0, PT, P0, P2, PT, 0xf8, 0x8f ;  /* 0x00000000008f781c */ /* 0x000fda0000705f70 */
[----:B------:R-:W-:Y:S05]  /*7610*/  @P0 BRA `(.L_x_189) ;  /* 0x00000004004c0947 */ /* 0x000fea0003800000 */
[----:B------:R-:W-:-:S13]  /*7620*/  LOP3.LUT P0, RZ, R35, 0x7fffffff, R0, 0xc8, !PT ;  /* 0x7fffffff23ff7812 */ /* 0x000fda000780c800 */
[----:B------:R-:W-:Y:S05]  /*7630*/  @!P0 BRA `(.L_x_190) ;  /* 0x00000004003c8947 */ /* 0x000fea0003800000 */
[C---:B------:R-:W-:Y:S02]  /*7640*/  FSETP.NEU.FTZ.AND P0, PT, |R0|.reuse, +INF , PT ;  /* 0x7f8000000000780b */ /* 0x040fe40003f1d200 */
[----:B------:R-:W-:Y:S02]  /*7650*/  FSETP.NEU.FTZ.AND P3, PT, |R35|, +INF , PT ;  /* 0x7f8000002300780b */ /* 0x000fe40003f7d200 */
[----:B------:R-:W-:-:S11]  /*7660*/  FSETP.NEU.FTZ.AND P2, PT, |R0|, +INF , PT ;  /* 0x7f8000000000780b */ /* 0x000fd60003f5d200 */
[----:B------:R-:W-:Y:S05]  /*7670*/  @!P3 BRA !P0, `(.L_x_190) ;  /* 0x00000004002cb947 */ /* 0x000fea0004000000 */
[----:B------:R-:W-:-:S04]  /*7680*/  LOP3.LUT P0, RZ, R0, 0x7fffffff, RZ, 0xc0, !PT ;  /* 0x7fffffff00ff7812 */ /* 0x000fc8000780c0ff */
[----:B------:R-:W-:-:S13]  /*7690*/  PLOP3.LUT P0, PT, P3, P0, PT, 0x2f, 0xf2 ;  /* 0x0000000000f2781c */ /* 0x000fda0001f00577 */
[----:B------:R-:W-:Y:S05]  /*76a0*/  @P0 BRA `(.L_x_191) ;  /* 0x0000000400180947 */ /* 0x000fea0003800000 */
[----:B------:R-:W-:-:S04]  /*76b0*/  LOP3.LUT P0, RZ, R35, 0x7fffffff, RZ, 0xc0, !PT ;  /* 0x7fffffff23ff7812 */ /* 0x000fc8000780c0ff */
[----:B------:R-:W-:-:S13]  /*76c0*/  PLOP3.LUT P0, PT, P2, P0, PT, 0x2f, 0xf2 ;  /* 0x0000000000f2781c */ /* 0x000fda0001700577 */
[----:B------:R-:W-:Y:S05]  /*76d0*/  @P0 BRA `(.L_x_192) ;  /* 0x0000000400000947 */ /* 0x000fea0003800000 */
[----:B------:R-:W-:Y:S02]  /*76e0*/  ISETP.GE.AND P0, PT, R31, RZ, PT ;  /* 0x000000ff1f00720c */ /* 0x000fe40003f06270 */
[----:B------:R-:W-:-:S11]  /*76f0*/  ISETP.GE.AND P2, PT, R30, RZ, PT ;  /* 0x000000ff1e00720c */ /* 0x000fd60003f46270 */
[----:B------:R-:W-:Y:S01]  /*7700*/  @P0 IMAD.MOV.U32 R29, RZ, RZ, RZ ;  /* 0x000000ffff1d0224 */ /* 0x000fe200078e00ff */
[----:B------:R-:W-:Y:S01]  /*7710*/  @!P0 MOV R29, 0xffffffc0 ;  /* 0xffffffc0001d8802 */ /* 0x000fe20000000f00 */
[----:B------:R-:W-:Y:S01]  /*7720*/  @!P0 FFMA R0, R0, 1.84467440737095516160e+19, RZ ;  /* 0x5f80000000008823 */ /* 0x000fe200000000ff */
[----:B------:R-:W-:Y:S02]  /*7730*/  @!P2 FFMA R35, R35, 1.84467440737095516160e+19, RZ ;  /* 0x5f8000002323a823 */ /* 0x000fe400000000ff */
[----:B------:R-:W-:-:S07]  /*7740*/  @!P2 IADD3 R29, PT, PT, R29, 0x40, RZ ;  /* 0x000000401d1da810 */ /* 0x000fce0007ffe0ff */
.L_x_188:
[----:B------:R-:W-:Y:S01]  /*7750*/  LEA R40, R28, 0xc0800000, 0x17 ;  /* 0xc08000001c287811 */ /* 0x000fe200078eb8ff */
[----:B------:R-:W-:Y:S01]  /*7760*/  BSSY.RECONVERGENT B1, `(.L_x_193) ;  /* 0x0000036000017945 */ /* 0x000fe20003800200 */
[----:B------:R-:W-:Y:S02]  /*7770*/  IADD3 R33, PT, PT, R33, -0x7f, RZ ;  /* 0xffffff8121217810 */ /* 0x000fe40007ffe0ff */
[----:B------:R-:W-:-:S03]  /*7780*/  IADD3 R40, PT, PT, -R40, R35, RZ ;  /* 0x0000002328287210 */ /* 0x000fc60007ffe1ff */
[----:B------:R-:W-:Y:S01]  /*7790*/  IMAD R0, R33, -0x800000, R0 ;  /* 0xff80000021007824 */ /* 0x000fe200078e0200 */
[----:B------:R-:W0:Y:S01]  /*77a0*/  MUFU.RCP R30, R40 ;  /* 0x00000028001e7308 */ /* 0x000e220000001000 */
[----:B------:R-:W-:-:S04]  /*77b0*/  FADD.FTZ R31, -R40, -RZ ;  /* 0x800000ff281f7221 */ /* 0x000fc80000010100 */
[----:B0-----:R-:W-:-:S04]  /*77c0*/  FFMA R35, R30, R31, 1 ;  /* 0x3f8000001e237423 */ /* 0x001fc8000000001f */
[----:B------:R-:W-:-:S04]  /*77d0*/  FFMA R35, R30, R35, R30 ;  /* 0x000000231e237223 */ /* 0x000fc8000000001e */
[----:B------:R-:W-:-:S04]  /*77e0*/  FFMA R30, R0, R35, RZ ;  /* 0x00000023001e7223 */ /* 0x000fc800000000ff */
[----:B------:R-:W-:-:S04]  /*77f0*/  FFMA R32, R31, R30, R0 ;  /* 0x0000001e1f207223 */ /* 0x000fc80000000000 */
[----:B------:R-:W-:Y:S01]  /*7800*/  FFMA R32, R35, R32, R30 ;  /* 0x0000002023207223 */ /* 0x000fe2000000001e */
[----:B------:R-:W-:-:S03]  /*7810*/  IADD3 R30, PT, PT, R33, 0x7f, -R28 ;  /* 0x0000007f211e7810 */ /* 0x000fc60007ffe81c */
[----:B------:R-:W-:Y:S01]  /*7820*/  FFMA R31, R31, R32, R0 ;  /* 0x000000201f1f7223 */ /* 0x000fe20000000000 */
[----:B------:R-:W-:-:S03]  /*7830*/  IADD3 R29, PT, PT, R30, R29, RZ ;  /* 0x0000001d1e1d7210 */ /* 0x000fc60007ffe0ff */
[----:B------:R-:W-:-:S05]  /*7840*/  FFMA R0, R35, R31, R32 ;  /* 0x0000001f23007223 */ /* 0x000fca0000000020 */
[----:B------:R-:W-:-:S04]  /*7850*/  SHF.R.U32.HI R28, RZ, 0x17, R0 ;  /* 0x00000017ff1c7819 */ /* 0x000fc80000011600 */
[----:B------:R-:W-:-:S04]  /*7860*/  LOP3.LUT R28, R28, 0xff, RZ, 0xc0, !PT ;  /* 0x000000ff1c1c7812 */ /* 0x000fc800078ec0ff */
[----:B------:R-:W-:-:S05]  /*7870*/  IADD3 R28, PT, PT, R28, R29, RZ ;  /* 0x0000001d1c1c7210 */ /* 0x000fca0007ffe0ff */
[----:B------:R-:W-:-:S05]  /*7880*/  VIADD R30, R28, 0xffffffff ;  /* 0xffffffff1c1e7836 */ /* 0x000fca0000000000 */
[----:B------:R-:W-:-:S13]  /*7890*/  ISETP.GE.U32.AND P0, PT, R30, 0xfe, PT ;  /* 0x000000fe1e00780c */ /* 0x000fda0003f06070 */
[----:B------:R-:W-:Y:S05]  /*78a0*/  @!P0 BRA `(.L_x_194) ;  /* 0x0000000000808947 */ /* 0x000fea0003800000 */
[----:B------:R-:W-:-:S13]  /*78b0*/  ISETP.GT.AND P0, PT, R28, 0xfe, PT ;  /* 0x000000fe1c00780c */ /* 0x000fda0003f04270 */
[----:B------:R-:W-:Y:S05]  /*78c0*/  @P0 BRA `(.L_x_195) ;  /* 0x00000000006c0947 */ /* 0x000fea0003800000 */
[----:B------:R-:W-:-:S13]  /*78d0*/  ISETP.GE.AND P0, PT, R28, 0x1, PT ;  /* 0x000000011c00780c */ /* 0x000fda0003f06270 */
[----:B------:R-:W-:Y:S05]  /*78e0*/  @P0 BRA `(.L_x_196) ;  /* 0x0000000000740947 */ /* 0x000fea0003800000 */
[----:B------:R-:W-:Y:S02]  /*78f0*/  ISETP.GE.AND P0, PT, R28, -0x18, PT ;  /* 0xffffffe81c00780c */ /* 0x000fe40003f06270 */
[----:B------:R-:W-:-:S11]  /*7900*/  LOP3.LUT R0, R0, 0x80000000, RZ, 0xc0, !PT ;  /* 0x8000000000007812 */ /* 0x000fd600078ec0ff */
[----:B------:R-:W-:Y:S05]  /*7910*/  @!P0 BRA `(.L_x_196) ;  /* 0x0000000000688947 */ /* 0x000fea0003800000 */
[CCC-:B------:R-:W-:Y:S01]  /*7920*/  FFMA.RZ R29, R35.reuse, R31.reuse, R32.reuse ;  /* 0x0000001f231d7223 */ /* 0x1c0fe2000000c020 */
[CCC-:B------:R-:W-:Y:S01]  /*7930*/  FFMA.RP R30, R35.reuse, R31.reuse, R32.reuse ;  /* 0x0000001f231e7223 */ /* 0x1c0fe20000008020 */
[----:B------:R-:W-:Y:S01]  /*7940*/  FFMA.RM R35, R35, R31, R32 ;  /* 0x0000001f23237223 */ /* 0x000fe20000004020 */
[C---:B------:R-:W-:Y:S02]  /*7950*/  IADD3 R31, PT, PT, R28.reuse, 0x20, RZ ;  /* 0x000000201c1f7810 */ /* 0x040fe40007ffe0ff */
[----:B------:R-:W-:Y:S02]  /*7960*/  LOP3.LUT R29, R29, 0x7fffff, RZ, 0xc0, !PT ;  /* 0x007fffff1d1d7812 */ /* 0x000fe400078ec0ff */
[C---:B------:R-:W-:Y:S02]  /*7970*/  ISETP.NE.AND P3, PT, R28.reuse, RZ, PT ;  /* 0x000000ff1c00720c */ /* 0x040fe40003f65270 */
[----:B------:R-:W-:Y:S02]  /*7980*/  LOP3.LUT R32, R29, 0x800000, RZ, 0xfc, !PT ;  /* 0x008000001d207812 */ /* 0x000fe400078efcff */
[----:B------:R-:W-:-:S02]  /*7990*/  ISETP.NE.AND P2, PT, R28, RZ, PT ;  /* 0x000000ff1c00720c */ /* 0x000fc40003f45270 */
[----:B------:R-:W-:Y:S02]  /*79a0*/  IADD3 R28, PT, PT, -R28, RZ, RZ ;  /* 0x000000ff1c1c7210 */ /* 0x000fe40007ffe1ff */
[----:B------:R-:W-:Y:S02]  /*79b0*/  SHF.L.U32 R31, R32, R31, RZ ;  /* 0x0000001f201f7219 */ /* 0x000fe400000006ff */
[----:B------:R-:W-:Y:S02]  /*79c0*/  FSETP.NEU.FTZ.AND P0, PT, R30, R35, PT ;  /* 0x000000231e00720b */ /* 0x000fe40003f1d000 */
[----:B------:R-:W-:Y:S02]  /*79d0*/  SEL R29, R28, RZ, P3 ;  /* 0x000000ff1c1d7207 */ /* 0x000fe40001800000 */
[----:B------:R-:W-:Y:S02]  /*79e0*/  ISETP.NE.AND P2, PT, R31, RZ, P2 ;  /* 0x000000ff1f00720c */ /* 0x000fe40001745270 */
[----:B------:R-:W-:-:S02]  /*79f0*/  SHF.R.U32.HI R31, RZ, R29, R32 ;  /* 0x0000001dff1f7219 */ /* 0x000fc40000011620 */
[----:B------:R-:W-:Y:S02]  /*7a00*/  PLOP3.LUT P0, PT, P0, P2, PT, 0xf8, 0x8f ;  /* 0x00000000008f781c */ /* 0x000fe40000705f70 */
[----:B------:R-:W-:Y:S02]  /*7a10*/  SHF.R.U32.HI R29, RZ, 0x1, R31 ;  /* 0x00000001ff1d7819 */ /* 0x000fe4000001161f */
[----:B------:R-:W-:-:S04]  /*7a20*/  SEL R28, RZ, 0x1, !P0 ;  /* 0x00000001ff1c7807 */ /* 0x000fc80004000000 */
[----:B------:R-:W-:-:S04]  /*7a30*/  LOP3.LUT R28, R28, 0x1, R29, 0xf8, !PT ;  /* 0x000000011c1c7812 */ /* 0x000fc800078ef81d */
[----:B------:R-:W-:-:S04]  /*7a40*/  LOP3.LUT R28, R28, R31, RZ, 0xc0, !PT ;  /* 0x0000001f1c1c7212 */ /* 0x000fc800078ec0ff */
[----:B------:R-:W-:-:S04]  /*7a50*/  IADD3 R29, PT, PT, R29, R28, RZ ;  /* 0x0000001c1d1d7210 */ /* 0x000fc80007ffe0ff */
[----:B------:R-:W-:Y:S01]  /*7a60*/  LOP3.LUT R0, R29, R0, RZ, 0xfc, !PT ;  /* 0x000000001d007212 */ /* 0x000fe200078efcff */
[----:B------:R-:W-:Y:S06]  /*7a70*/  BRA `(.L_x_196) ;  /* 0x0000000000107947 */ /* 0x000fec0003800000 */
.L_x_195:
[----:B------:R-:W-:-:S04]  /*7a80*/  LOP3.LUT R0, R0, 0x80000000, RZ, 0xc0, !PT ;  /* 0x8000000000007812 */ /* 0x000fc800078ec0ff */
[----:B------:R-:W-:Y:S01]  /*7a90*/  LOP3.LUT R0, R0, 0x7f800000, RZ, 0xfc, !PT ;  /* 0x7f80000000007812 */ /* 0x000fe200078efcff */
[----:B------:R-:W-:Y:S06]  /*7aa0*/  BRA `(.L_x_196) ;  /* 0x0000000000047947 */ /* 0x000fec0003800000 */
.L_x_194:
[----:B------:R-:W-:-:S07]  /*7ab0*/  LEA R0, R29, R0, 0x17 ;  /* 0x000000001d007211 */ /* 0x000fce00078eb8ff */
.L_x_196:
[----:B------:R-:W-:Y:S05]  /*7ac0*/  BSYNC.RECONVERGENT B1 ;  /* 0x0000000000017941 */ /* 0x000fea0003800200 */
.L_x_193:
[----:B------:R-:W-:Y:S05]  /*7ad0*/  BRA `(.L_x_197) ;  /* 0x0000000000207947 */ /* 0x000fea0003800000 */
.L_x_192:
[----:B------:R-:W-:-:S04]  /*7ae0*/  LOP3.LUT R0, R35, 0x80000000, R0, 0x48, !PT ;  /* 0x8000000023007812 */ /* 0x000fc800078e4800 */
[----:B------:R-:W-:Y:S01]  /*7af0*/  LOP3.LUT R0, R0, 0x7f800000, RZ, 0xfc, !PT ;  /* 0x7f80000000007812 */ /* 0x000fe200078efcff */
[----:B------:R-:W-:Y:S06]  /*7b00*/  BRA `(.L_x_197) ;  /* 0x0000000000147947 */ /* 0x000fec0003800000 */
.L_x_191:
[----:B------:R-:W-:Y:S01]  /*7b10*/  LOP3.LUT R0, R35, 0x80000000, R0, 0x48, !PT ;  /* 0x8000000023007812 */ /* 0x000fe200078e4800 */
[----:B------:R-:W-:Y:S06]  /*7b20*/  BRA `(.L_x_197) ;  /* 0x00000000000c7947 */ /* 0x000fec0003800000 */
.L_x_190:
[----:B------:R-:W0:Y:S01]  /*7b30*/  MUFU.RSQ R0, -QNAN ;  /* 0xffc0000000007908 */ /* 0x000e220000001400 */
[----:B------:R-:W-:Y:S05]  /*7b40*/  BRA `(.L_x_197) ;  /* 0x0000000000047947 */ /* 0x000fea0003800000 */
.L_x_189:
[----:B------:R-:W-:-:S07]  /*7b50*/  FADD.FTZ R0, R0, R35 ;  /* 0x0000002300007221 */ /* 0x000fce0000010000 */
.L_x_197:
[----:B------:R-:W-:Y:S05]  /*7b60*/  BSYNC.RECONVERGENT B0 ;  /* 0x0000000000007941 */ /* 0x000fea0003800200 */
.L_x_187:
[----:B------:R-:W-:Y:S01]  /*7b70*/  HFMA2 R29, -RZ, RZ, 0, 0 ;  /* 0x00000000ff1d7431 */ /* 0x000fe200000001ff */
[----:B------:R-:W-:-:S04]  /*7b80*/  MOV R28, R22 ;  /* 0x00000016001c7202 */ /* 0x000fc80000000f00 */
[----:B0-----:R-:W-:Y:S05]  /*7b90*/  RET.REL.NODEC R28 `(advanced_forces_kernel) ;  /* 0xffffff841c187950 */ /* 0x001fea0003c3ffff */
.L_x_198:
[----:B------:R-:W-:-:S00]  /*7ba0*/  BRA `(.L_x_198) ;  /* 0xfffffffc00fc7947 */ /* 0x000fc0000383ffff */
[----:B------:R-:W-:-:S00]  /*7bb0*/  NOP ;  /* 0x0000000000007918 */ /* 0x000fc00000000000 */
        /* <DEDUP_REMOVED lines=12> */
.L_x_219:


//--------------------- .nv.global.init           --------------------------
	.section	.nv.global.init,"aw",@progbits
	.align	4
.nv.global.init:
	.type		__cudart_i2opi_f,@object
	.size		__cudart_i2opi_f,(.L_0 - __cudart_i2opi_f)
__cudart_i2opi_f:
        /*0000*/ 	.byte	0x41, 0x90, 0x43, 0x3c, 0x99, 0x95, 0x62, 0xdb, 0xc0, 0xdd, 0x34, 0xf5, 0xd1, 0x57, 0x27, 0xfc
        /*0010*/ 	.byte	0x29, 0x15, 0x44, 0x4e, 0x6e, 0x83, 0xf9, 0xa2
.L_0:


//--------------------- .nv.shared.reserved.0     --------------------------
	.section	.nv.shared.reserved.0,"aw",@nobits
	.weak		__nv_reservedSMEM_offset_0_alias
	.size		__nv_reservedSMEM_offset_0_alias, 0, 64
	.other		__nv_reservedSMEM_offset_0_alias,@"STO_CUDA_RESERVED_SHARED STV_DEFAULT"
__nv_reservedSMEM_offset_0_alias:
	.zero		0
	.zero		64


//--------------------- .nv.constant0.advanced_forces_kernel --------------------------
	.section	.nv.constant0.advanced_forces_kernel,"a",@progbits
	.sectionflags	@""
	.align	4
.nv.constant0.advanced_forces_kernel:
	.zero		1020


//--------------------- SYMBOLS --------------------------

	.type		.nv.reservedSmem.offset0,@object
	.size		.nv.reservedSmem.offset0,0x4
